	.target	sm_90a

	.elftype	@"ET_EXEC"


//--------------------- .note.nv.tkinfo           --------------------------
	.section	.note.nv.tkinfo,"",@"SHT_NOTE"
	.sectionflags	@"SHF_NOTE_NV_TKINFO"
	.tkinfo
        /*0018*/ 	.word	0x00000002
        /*0030*/ 	.string	""
        /*0030*/ 	.string	"ptxas"
        /*0030*/ 	.string	"Cuda compilation tools, release 13.0, V13.0.88"
        /*0030*/ 	.string	"Build cuda_13.0.r13.0/compiler.36424714_0"
        /*0030*/ 	.string	"-v  -suppress-debug-info  -lineinfo  -arch sm_90a "



//--------------------- .note.nv.cuinfo           --------------------------
	.section	.note.nv.cuinfo,"",@"SHT_NOTE"
	.sectionflags	@"SHF_NOTE_NV_CUINFO"
        /*0018*/ 	.short	0x0002
        /*001a*/ 	.short	0x005a
        /*001c*/ 	.short	0x0082
	.zero		2


//--------------------- .nv.info                  --------------------------
	.section	.nv.info,"",@"SHT_CUDA_INFO"
	.align	4


	//----- nvinfo : EIATTR_REGCOUNT
	.align		4
        /*0000*/ 	.byte	0x04, 0x2f
        /*0002*/ 	.short	(.L_1 - .L_0)
	.align		4
.L_0:
        /*0004*/ 	.word	index@(matmul_kernel)
        /*0008*/ 	.word	0x000000ff


	//----- nvinfo : EIATTR_FRAME_SIZE
	.align		4
.L_1:
        /*000c*/ 	.byte	0x04, 0x11
        /*000e*/ 	.short	(.L_3 - .L_2)
	.align		4
.L_2:
        /*0010*/ 	.word	index@(matmul_kernel)
        /*0014*/ 	.word	0x00000010


	//----- nvinfo : EIATTR_MIN_STACK_SIZE
	.align		4
.L_3:
        /*0018*/ 	.byte	0x04, 0x12
        /*001a*/ 	.short	(.L_5 - .L_4)
	.align		4
.L_4:
        /*001c*/ 	.word	index@(matmul_kernel)
        /*0020*/ 	.word	0x00000010
.L_5:


//--------------------- .nv.compat                --------------------------
	.section	.nv.compat,"",@"SHT_CUDA_COMPAT_INFO"
	.align	4
        /*0000*/ 	.byte	0x02, 0x09, 0x01, 0x00, 0x02, 0x02, 0x04, 0x00, 0x02, 0x05, 0x05, 0x00, 0x03, 0x07, 0x01, 0x01
        /*0010*/ 	.byte	0x02, 0x03, 0x00, 0x00, 0x02, 0x06, 0x01, 0x00, 0x04, 0x0b, 0x08, 0x00, 0x00, 0x00, 0x00, 0x00
        /*0020*/ 	.byte	0x00, 0x00, 0x00, 0x00


//--------------------- .nv.info.matmul_kernel    --------------------------
	.section	.nv.info.matmul_kernel,"",@"SHT_CUDA_INFO"
	.sectionflags	@""
	.align	4


	//----- nvinfo : EIATTR_CUDA_API_VERSION
	.align		4
        /*0000*/ 	.byte	0x04, 0x37
        /*0002*/ 	.short	(.L_7 - .L_6)
.L_6:
        /*0004*/ 	.word	0x00000082


	//----- nvinfo : EIATTR_KPARAM_INFO
	.align		4
.L_7:
        /*0008*/ 	.byte	0x04, 0x17
        /*000a*/ 	.short	(.L_9 - .L_8)
.L_8:
        /*000c*/ 	.word	0x00000000
        /*0010*/ 	.short	0x000d
        /*0012*/ 	.short	0x0048
        /*0014*/ 	.byte	0x00, 0xf4, 0x21, 0x00


	//----- nvinfo : EIATTR_KPARAM_INFO
	.align		4
.L_9:
        /*0018*/ 	.byte	0x04, 0x17
        /*001a*/ 	.short	(.L_11 - .L_10)
.L_10:
        /*001c*/ 	.word	0x00000000
        /*0020*/ 	.short	0x000c
        /*0022*/ 	.short	0x0040
        /*0024*/ 	.byte	0x00, 0xf4, 0x21, 0x00


	//----- nvinfo : EIATTR_KPARAM_INFO
	.align		4
.L_11:
        /*0028*/ 	.byte	0x04, 0x17
        /*002a*/ 	.short	(.L_13 - .L_12)
.L_12:
        /*002c*/ 	.word	0x00000000
        /*0030*/ 	.short	0x000b
        /*0032*/ 	.short	0x0038
        /*0034*/ 	.byte	0x00, 0xf0, 0x11, 0x00


	//----- nvinfo : EIATTR_KPARAM_INFO
	.align		4
.L_13:
        /*0038*/ 	.byte	0x04, 0x17
        /*003a*/ 	.short	(.L_15 - .L_14)
.L_14:
        /*003c*/ 	.word	0x00000000
        /*0040*/ 	.short	0x000a
        /*0042*/ 	.short	0x0034
        /*0044*/ 	.byte	0x00, 0xf0, 0x11, 0x00


	//----- nvinfo : EIATTR_KPARAM_INFO
	.align		4
.L_15:
        /*0048*/ 	.byte	0x04, 0x17
        /*004a*/ 	.short	(.L_17 - .L_16)
.L_16:
        /*004c*/ 	.word	0x00000000
        /*0050*/ 	.short	0x0009
        /*0052*/ 	.short	0x0030
        /*0054*/ 	.byte	0x00, 0xf0, 0x11, 0x00


	//----- nvinfo : EIATTR_KPARAM_INFO
	.align		4
.L_17:
        /*0058*/ 	.byte	0x04, 0x17
        /*005a*/ 	.short	(.L_19 - .L_18)
.L_18:
        /*005c*/ 	.word	0x00000000
        /*0060*/ 	.short	0x0008
        /*0062*/ 	.short	0x002c
        /*0064*/ 	.byte	0x00, 0xf0, 0x11, 0x00


	//----- nvinfo : EIATTR_KPARAM_INFO
	.align		4
.L_19:
        /*0068*/ 	.byte	0x04, 0x17
        /*006a*/ 	.short	(.L_21 - .L_20)
.L_20:
        /*006c*/ 	.word	0x00000000
        /*0070*/ 	.short	0x0007
        /*0072*/ 	.short	0x0028
        /*0074*/ 	.byte	0x00, 0xf0, 0x11, 0x00


	//----- nvinfo : EIATTR_KPARAM_INFO
	.align		4
.L_21:
        /*0078*/ 	.byte	0x04, 0x17
        /*007a*/ 	.short	(.L_23 - .L_22)
.L_22:
        /*007c*/ 	.word	0x00000000
        /*0080*/ 	.short	0x0006
        /*0082*/ 	.short	0x0024
        /*0084*/ 	.byte	0x00, 0xf0, 0x11, 0x00


	//----- nvinfo : EIATTR_KPARAM_INFO
	.align		4
.L_23:
        /*0088*/ 	.byte	0x04, 0x17
        /*008a*/ 	.short	(.L_25 - .L_24)
.L_24:
        /*008c*/ 	.word	0x00000000
        /*0090*/ 	.short	0x0005
        /*0092*/ 	.short	0x0020
        /*0094*/ 	.byte	0x00, 0xf0, 0x11, 0x00


	//----- nvinfo : EIATTR_KPARAM_INFO
	.align		4
.L_25:
        /*0098*/ 	.byte	0x04, 0x17
        /*009a*/ 	.short	(.L_27 - .L_26)
.L_26:
        /*009c*/ 	.word	0x00000000
        /*00a0*/ 	.short	0x0004
        /*00a2*/ 	.short	0x001c
        /*00a4*/ 	.byte	0x00, 0xf0, 0x11, 0x00


	//----- nvinfo : EIATTR_KPARAM_INFO
	.align		4
.L_27:
        /*00a8*/ 	.byte	0x04, 0x17
        /*00aa*/ 	.short	(.L_29 - .L_28)
.L_28:
        /*00ac*/ 	.word	0x00000000
        /*00b0*/ 	.short	0x0003
        /*00b2*/ 	.short	0x0018
        /*00b4*/ 	.byte	0x00, 0xf0, 0x11, 0x00


	//----- nvinfo : EIATTR_KPARAM_INFO
	.align		4
.L_29:
        /*00b8*/ 	.byte	0x04, 0x17
        /*00ba*/ 	.short	(.L_31 - .L_30)
.L_30:
        /*00bc*/ 	.word	0x00000000
        /*00c0*/ 	.short	0x0002
        /*00c2*/ 	.short	0x0010
        /*00c4*/ 	.byte	0x00, 0xf4, 0x21, 0x00


	//----- nvinfo : EIATTR_KPARAM_INFO
	.align		4
.L_31:
        /*00c8*/ 	.byte	0x04, 0x17
        /*00ca*/ 	.short	(.L_33 - .L_32)
.L_32:
        /*00cc*/ 	.word	0x00000000
        /*00d0*/ 	.short	0x0001
        /*00d2*/ 	.short	0x0008
        /*00d4*/ 	.byte	0x00, 0xf4, 0x21, 0x00


	//----- nvinfo : EIATTR_KPARAM_INFO
	.align		4
.L_33:
        /*00d8*/ 	.byte	0x04, 0x17
        /*00da*/ 	.short	(.L_35 - .L_34)
.L_34:
        /*00dc*/ 	.word	0x00000000
        /*00e0*/ 	.short	0x0000
        /*00e2*/ 	.short	0x0000
        /*00e4*/ 	.byte	0x00, 0xf4, 0x21, 0x00


	//----- nvinfo : EIATTR_EXPLICIT_CLUSTER
	.align		4
.L_35:
        /*00e8*/ 	.byte	0x01, 0x3e
	.zero		2


	//----- nvinfo : EIATTR_CTA_PER_CLUSTER
	.align		4
        /*00ec*/ 	.byte	0x04, 0x3d
        /*00ee*/ 	.short	(.L_37 - .L_36)
.L_36:
        /*00f0*/ 	.word	0x00000004
        /*00f4*/ 	.word	0x00000001
        /*00f8*/ 	.word	0x00000001


	//----- nvinfo : EIATTR_SPARSE_MMA_MASK
	.align		4
.L_37:
        /*00fc*/ 	.byte	0x03, 0x50
        /*00fe*/ 	.short	0x0000


	//----- nvinfo : EIATTR_MAXREG_COUNT
	.align		4
        /*0100*/ 	.byte	0x03, 0x1b
        /*0102*/ 	.short	0x00ff


	//----- nvinfo : EIATTR_NUM_BARRIERS
	.align		4
        /*0104*/ 	.byte	0x02, 0x4c
        /*0106*/ 	.byte	0x01
	.zero		1


	//----- nvinfo : EIATTR_ANNOTATIONS
	.align		4
        /*0108*/ 	.byte	0x04, 0x55
        /*010a*/ 	.short	(.L_39 - .L_38)


	//   ....[0]....
.L_38:
        /*010c*/ 	.word	0x00000001
        /*0110*/ 	.byte	0xc0, 0x05, 0x00, 0x00, 0x01, 0x00, 0x00, 0x00, 0xd0, 0x05, 0x00, 0x00, 0x01, 0x00, 0x00, 0x00
        /*0120*/ 	.byte	0x60, 0x06, 0x00, 0x00, 0x01, 0x00, 0x00, 0x00, 0xa0, 0x06, 0x00, 0x00, 0x01, 0x00, 0x00, 0x00
        /*0130*/ 	.byte	0xa0, 0x08, 0x00, 0x00, 0x01, 0x00, 0x00, 0x00, 0xd0, 0x51, 0x00, 0x00, 0x01, 0x00, 0x00, 0x00
        /*0140*/ 	.byte	0x30, 0x99, 0x00, 0x00, 0x01, 0x00, 0x00, 0x00, 0x60, 0x99, 0x00, 0x00, 0x01, 0x00, 0x00, 0x00
        /*0150*/ 	.byte	0x90, 0x99, 0x00, 0x00, 0x01, 0x00, 0x00, 0x00, 0xc0, 0x99, 0x00, 0x00


	//----- nvinfo : EIATTR_MERCURY_ISA_VERSION
	.align		4
.L_39:
        /*015c*/ 	.byte	0x03, 0x5f
        /*015e*/ 	.short	0x0101


	//----- nvinfo : EIATTR_EXIT_INSTR_OFFSETS
	.align		4
        /*0160*/ 	.byte	0x04, 0x1c
        /*0162*/ 	.short	(.L_41 - .L_40)


	//   ....[0]....
.L_40:
        /*0164*/ 	.word	0x0000ae80


	//   ....[1]....
        /*0168*/ 	.word	0x0000aea0


	//----- nvinfo : EIATTR_REQNTID
	.align		4
.L_41:
        /*016c*/ 	.byte	0x04, 0x10
        /*016e*/ 	.short	(.L_43 - .L_42)
.L_42:
        /*0170*/ 	.word	0x00000080
        /*0174*/ 	.word	0x00000001
        /*0178*/ 	.word	0x00000001


	//----- nvinfo : EIATTR_CBANK_PARAM_SIZE
	.align		4
.L_43:
        /*017c*/ 	.byte	0x03, 0x19
        /*017e*/ 	.short	0x0050


	//----- nvinfo : EIATTR_PARAM_CBANK
	.align		4
        /*0180*/ 	.byte	0x04, 0x0a
        /*0182*/ 	.short	(.L_45 - .L_44)
	.align		4
.L_44:
        /*0184*/ 	.word	index@(.nv.constant0.matmul_kernel)
        /*0188*/ 	.short	0x0210
        /*018a*/ 	.short	0x0050


	//----- nvinfo : EIATTR_SW_WAR
	.align		4
.L_45:
        /*018c*/ 	.byte	0x04, 0x36
        /*018e*/ 	.short	(.L_47 - .L_46)
.L_46:
        /*0190*/ 	.word	0x00000008
.L_47:


//--------------------- .nv.callgraph             --------------------------
	.section	.nv.callgraph,"",@"SHT_CUDA_CALLGRAPH"
	.align	4
	.sectionentsize	8
	.align		4
        /*0000*/ 	.word	0x00000000
	.align		4
        /*0004*/ 	.word	0xffffffff
	.align		4
        /*0008*/ 	.word	0x00000000
	.align		4
        /*000c*/ 	.word	0xfffffffe
	.align		4
        /*0010*/ 	.word	0x00000000
	.align		4
        /*0014*/ 	.word	0xfffffffd
	.align		4
        /*0018*/ 	.word	0x00000000
	.align		4
        /*001c*/ 	.word	0xfffffffc


//--------------------- .text.matmul_kernel       --------------------------
	.section	.text.matmul_kernel,"ax",@progbits
	.align	128
        .global         matmul_kernel
        .type           matmul_kernel,@function
        .size           matmul_kernel,(.L_x_4 - matmul_kernel)
        .other          matmul_kernel,@"STO_CUDA_ENTRY STV_DEFAULT"
matmul_kernel:
.text.matmul_kernel:
[----:B------:R-:W0:Y:S08]  /*0000*/  LDC R1, c[0x0][0x28] ;  /* 0x00000a00ff017b82 */ /* 0x000e300000000800 */
[----:B------:R-:W1:Y:S01]  /*0010*/  LDC.64 R50, c[0x0][0x228] ;  /* 0x00008a00ff327b82 */ /* 0x000e620000000a00 */
[----:B------:R-:W2:Y:S01]  /*0020*/  S2R R106, SR_TID.X ;  /* 0x00000000006a7919 */ /* 0x000ea20000002100 */
[----:B0-----:R-:W-:Y:S01]  /*0030*/  VIADD R1, R1, 0xfffffff0 ;  /* 0xfffffff001017836 */ /* 0x001fe20000000000 */
[----:B------:R-:W-:Y:S01]  /*0040*/  UMOV UR60, 0x400 ;  /* 0x00000400003c7882 */ /* 0x000fe20000000000 */
[----:B------:R-:W-:Y:S01]  /*0050*/  ULDC.64 UR40, c[0x0][0x208] ;  /* 0x0000820000287ab9 */ /* 0x000fe20000000a00 */
[----:B------:R-:W-:-:S03]  /*0060*/  ULDC UR59, c[0x0][0x230] ;  /* 0x00008c00003b7ab9 */ /* 0x000fc60000000800 */
[----:B------:R-:W0:Y:S08]  /*0070*/  S2UR UR4, SR_CTAID.X ;  /* 0x00000000000479c3 */ /* 0x000e300000002500 */
[----:B------:R-:W3:Y:S01]  /*0080*/  S2UR UR6, SR_CgaCtaId ;  /* 0x00000000000679c3 */ /* 0x000ee20000008800 */
[----:B-1----:R-:W-:-:S05]  /*0090*/  VIADD R0, R51, 0xff ;  /* 0x000000ff33007836 */ /* 0x002fca0000000000 */
[----:B------:R-:W-:Y:S02]  /*00a0*/  SHF.R.S32.HI R3, RZ, 0x1f, R0 ;  /* 0x0000001fff037819 */ /* 0x000fe40000011400 */
[----:B0-----:R-:W-:Y:S01]  /*00b0*/  I2FP.F32.U32 R5, UR4 ;  /* 0x0000000400057c45 */ /* 0x001fe20008201000 */
[----:B------:R-:W-:Y:S01]  /*00c0*/  ULDC UR4, c[0x0][0x150] ;  /* 0x0000540000047ab9 */ /* 0x000fe20000000800 */
[----:B------:R-:W-:-:S03]  /*00d0*/  LEA.HI R3, R3, R0, RZ, 0x8 ;  /* 0x0000000003037211 */ /* 0x000fc600078f40ff */
[----:B------:R-:W-:Y:S01]  /*00e0*/  FMUL R5, R5, UR4 ;  /* 0x0000000405057c20 */ /* 0x000fe20008400000 */
[----:B------:R-:W-:Y:S01]  /*00f0*/  SHF.R.S32.HI R3, RZ, 0x8, R3 ;  /* 0x00000008ff037819 */ /* 0x000fe20000011403 */
[----:B------:R-:W-:Y:S01]  /*0100*/  ULDC UR4, c[0x0][0x230] ;  /* 0x00008c0000047ab9 */ /* 0x000fe20000000800 */
[----:B---3--:R-:W-:Y:S02]  /*0110*/  USHF.L.U32 UR5, UR6, 0x6, URZ ;  /* 0x0000000606057899 */ /* 0x008fe4000800063f */
[----:B------:R-:W-:Y:S01]  /*0120*/  UIADD3 UR4, UR4, 0x7f, URZ ;  /* 0x0000007f04047890 */ /* 0x000fe2000fffe03f */
[----:B------:R-:W-:Y:S01]  /*0130*/  IMAD.SHL.U32 R4, R3, 0x8, RZ ;  /* 0x0000000803047824 */ /* 0x000fe200078e00ff */
[----:B------:R-:W0:Y:S01]  /*0140*/  F2I.U32.TRUNC.NTZ R5, R5 ;  /* 0x0000000500057305 */ /* 0x000e22000020f000 */
[----:B------:R-:W-:Y:S02]  /*0150*/  ULEA UR60, UR6, UR60, 0x18 ;  /* 0x0000003c063c7291 */ /* 0x000fe4000f8ec03f */
[----:B------:R-:W-:Y:S01]  /*0160*/  UISETP.GT.AND UP0, UPT, UR4, 0x7f, UPT ;  /* 0x0000007f0400788c */ /* 0x000fe2000bf04270 */
[----:B------:R-:W-:Y:S01]  /*0170*/  IABS R7, R4 ;  /* 0x0000000400077213 */ /* 0x000fe20000000000 */
[----:B------:R-:W-:-:S03]  /*0180*/  ULOP3.LUT UR5, UR5, 0xc0, URZ, 0xc0, !UPT ;  /* 0x000000c005057892 */ /* 0x000fc6000f8ec03f */
[----:B------:R-:W1:Y:S01]  /*0190*/  I2F.RP R0, R7 ;  /* 0x0000000700007306 */ /* 0x000e620000209400 */
[----:B0-----:R-:W-:-:S07]  /*01a0*/  IABS R11, R5 ;  /* 0x00000005000b7213 */ /* 0x001fce0000000000 */
[----:B-1----:R-:W0:Y:S02]  /*01b0*/  MUFU.RCP R0, R0 ;  /* 0x0000000000007308 */ /* 0x002e240000001000 */
[----:B0-----:R-:W-:Y:S01]  /*01c0*/  VIADD R2, R0, 0xffffffe ;  /* 0x0ffffffe00027836 */ /* 0x001fe20000000000 */
[----:B------:R-:W-:-:S05]  /*01d0*/  IABS R0, R4 ;  /* 0x0000000400007213 */ /* 0x000fca0000000000 */
[----:B------:R0:W1:Y:S01]  /*01e0*/  F2I.FTZ.U32.TRUNC.NTZ R3, R2 ;  /* 0x0000000200037305 */ /* 0x000062000021f000 */
[----:B------:R-:W-:Y:S02]  /*01f0*/  IMAD.MOV R0, RZ, RZ, -R0 ;  /* 0x000000ffff007224 */ /* 0x000fe400078e0a00 */
[----:B0-----:R-:W-:Y:S02]  /*0200*/  IMAD.MOV.U32 R2, RZ, RZ, RZ ;  /* 0x000000ffff027224 */ /* 0x001fe400078e00ff */
[----:B-1----:R-:W-:-:S04]  /*0210*/  IMAD.MOV R6, RZ, RZ, -R3 ;  /* 0x000000ffff067224 */ /* 0x002fc800078e0a03 */
[----:B------:R-:W-:-:S04]  /*0220*/  IMAD R9, R6, R7, RZ ;  /* 0x0000000706097224 */ /* 0x000fc800078e02ff */
[----:B------:R-:W-:-:S06]  /*0230*/  IMAD.HI.U32 R2, R3, R9, R2 ;  /* 0x0000000903027227 */ /* 0x000fcc00078e0002 */
[----:B------:R-:W-:-:S04]  /*0240*/  IMAD.HI.U32 R2, R2, R11, RZ ;  /* 0x0000000b02027227 */ /* 0x000fc800078e00ff */
[----:B------:R-:W-:-:S05]  /*0250*/  IMAD R0, R2, R0, R11 ;  /* 0x0000000002007224 */ /* 0x000fca00078e020b */
[----:B------:R-:W-:-:S13]  /*0260*/  ISETP.GT.U32.AND P1, PT, R7, R0, PT ;  /* 0x000000000700720c */ /* 0x000fda0003f24070 */
[----:B------:R-:W-:Y:S02]  /*0270*/  @!P1 IMAD.IADD R0, R0, 0x1, -R7 ;  /* 0x0000000100009824 */ /* 0x000fe400078e0a07 */
[----:B------:R-:W-:Y:S01]  /*0280*/  @!P1 VIADD R2, R2, 0x1 ;  /* 0x0000000102029836 */ /* 0x000fe20000000000 */
[----:B------:R-:W-:Y:S02]  /*0290*/  ISETP.NE.AND P1, PT, R4, RZ, PT ;  /* 0x000000ff0400720c */ /* 0x000fe40003f25270 */
[----:B------:R-:W-:Y:S02]  /*02a0*/  ISETP.GE.U32.AND P0, PT, R0, R7, PT ;  /* 0x000000070000720c */ /* 0x000fe40003f06070 */
[----:B------:R-:W-:-:S04]  /*02b0*/  LOP3.LUT R0, R5, R4, RZ, 0x3c, !PT ;  /* 0x0000000405007212 */ /* 0x000fc800078e3cff */
[----:B------:R-:W-:Y:S01]  /*02c0*/  ISETP.GE.AND P2, PT, R0, RZ, PT ;  /* 0x000000ff0000720c */ /* 0x000fe20003f46270 */
[----:B------:R-:W-:-:S05]  /*02d0*/  VIADD R0, R50, 0x3f ;  /* 0x0000003f32007836 */ /* 0x000fca0000000000 */
[----:B------:R-:W-:Y:S01]  /*02e0*/  SHF.R.S32.HI R3, RZ, 0x1f, R0 ;  /* 0x0000001fff037819 */ /* 0x000fe20000011400 */
[----:B------:R-:W-:-:S03]  /*02f0*/  @P0 VIADD R2, R2, 0x1 ;  /* 0x0000000102020836 */ /* 0x000fc60000000000 */
[----:B------:R-:W-:-:S03]  /*0300*/  LEA.HI R3, R3, R0, RZ, 0x6 ;  /* 0x0000000003037211 */ /* 0x000fc600078f30ff */
[----:B------:R-:W-:Y:S01]  /*0310*/  @!P2 IMAD.MOV R2, RZ, RZ, -R2 ;  /* 0x000000ffff02a224 */ /* 0x000fe200078e0a02 */
[----:B------:R-:W-:-:S05]  /*0320*/  @!P1 LOP3.LUT R2, RZ, R4, RZ, 0x33, !PT ;  /* 0x00000004ff029212 */ /* 0x000fca00078e33ff */
[----:B------:R-:W-:Y:S02]  /*0330*/  IMAD.SHL.U32 R6, R2, 0x8, RZ ;  /* 0x0000000802067824 */ /* 0x000fe400078e00ff */
[----:B------:R-:W-:-:S03]  /*0340*/  IMAD.MOV R2, RZ, RZ, -R2 ;  /* 0x000000ffff027224 */ /* 0x000fc600078e0a02 */
[----:B------:R-:W-:Y:S01]  /*0350*/  LEA.HI.SX32 R3, R3, -R6, 0x1a ;  /* 0x8000000603037211 */ /* 0x000fe200078fd2ff */
[----:B------:R-:W-:-:S03]  /*0360*/  IMAD R4, R4, R2, R5 ;  /* 0x0000000204047224 */ /* 0x000fc600078e0205 */
[----:B------:R-:W-:Y:S02]  /*0370*/  VIMNMX R11, R3, 0x8, PT ;  /* 0x00000008030b7848 */ /* 0x000fe40003fe0100 */
[----:B------:R-:W-:Y:S02]  /*0380*/  IABS R9, R4 ;  /* 0x0000000400097213 */ /* 0x000fe40000000000 */
[----:B------:R-:W-:-:S04]  /*0390*/  IABS R7, R11 ;  /* 0x0000000b00077213 */ /* 0x000fc80000000000 */
[----:B------:R-:W0:Y:S08]  /*03a0*/  I2F.RP R0, R7 ;  /* 0x0000000700007306 */ /* 0x000e300000209400 */
[----:B0-----:R-:W0:Y:S02]  /*03b0*/  MUFU.RCP R0, R0 ;  /* 0x0000000000007308 */ /* 0x001e240000001000 */
[----:B0-----:R-:W-:-:S06]  /*03c0*/  VIADD R3, R0, 0xffffffe ;  /* 0x0ffffffe00037836 */ /* 0x001fcc0000000000 */
[----:B------:R-:W0:Y:S02]  /*03d0*/  F2I.FTZ.U32.TRUNC.NTZ R3, R3 ;  /* 0x0000000300037305 */ /* 0x000e24000021f000 */
[----:B0-----:R-:W-:-:S04]  /*03e0*/  IMAD.MOV R8, RZ, RZ, -R3 ;  /* 0x000000ffff087224 */ /* 0x001fc800078e0a03 */
[----:B------:R-:W-:Y:S01]  /*03f0*/  IMAD.MOV.U32 R2, RZ, RZ, R8 ;  /* 0x000000ffff027224 */ /* 0x000fe200078e0008 */
[----:B------:R-:W-:-:S03]  /*0400*/  IABS R8, R11 ;  /* 0x0000000b00087213 */ /* 0x000fc60000000000 */
[----:B------:R-:W-:Y:S02]  /*0410*/  IMAD R5, R2, R7, RZ ;  /* 0x0000000702057224 */ /* 0x000fe400078e02ff */
[----:B------:R-:W-:Y:S02]  /*0420*/  IMAD.MOV.U32 R2, RZ, RZ, RZ ;  /* 0x000000ffff027224 */ /* 0x000fe400078e00ff */
[----:B------:R-:W-:Y:S02]  /*0430*/  IMAD.MOV R0, RZ, RZ, -R8 ;  /* 0x000000ffff007224 */ /* 0x000fe400078e0a08 */
[----:B------:R-:W-:Y:S01]  /*0440*/  IMAD.HI.U32 R2, R3, R5, R2 ;  /* 0x0000000503027227 */ /* 0x000fe200078e0002 */
[----:B--2---:R-:W-:-:S05]  /*0450*/  LOP3.LUT R5, R106, 0x3f, RZ, 0xc0, !PT ;  /* 0x0000003f6a057812 */ /* 0x004fca00078ec0ff */
        /* <DEDUP_REMOVED lines=8> */
[----:B------:R-:W-:-:S07]  /*04e0*/  ISETP.GE.AND P2, PT, R0, RZ, PT ;  /* 0x000000ff0000720c */ /* 0x000fce0003f46270 */
[----:B------:R-:W-:Y:S01]  /*04f0*/  @P0 VIADD R2, R2, 0x1 ;  /* 0x0000000102020836 */ /* 0x000fe20000000000 */
[----:B------:R-:W-:-:S03]  /*0500*/  PLOP3.LUT P0, PT, PT, PT, UP0, 0x80, 0x0 ;  /* 0x000000000000781c */ /* 0x000fc60003f0f008 */
[----:B------:R-:W-:Y:S01]  /*0510*/  IMAD.MOV.U32 R3, RZ, RZ, R2 ;  /* 0x000000ffff037224 */ /* 0x000fe200078e0002 */
[----:B------:R-:W-:-:S03]  /*0520*/  SHF.R.U32.HI R2, RZ, 0x6, R106 ;  /* 0x00000006ff027819 */ /* 0x000fc6000001166a */
[----:B------:R-:W-:Y:S01]  /*0530*/  @!P2 IMAD.MOV R3, RZ, RZ, -R3 ;  /* 0x000000ffff03a224 */ /* 0x000fe200078e0a03 */
[----:B------:R-:W-:Y:S02]  /*0540*/  @!P1 LOP3.LUT R3, RZ, R11, RZ, 0x33, !PT ;  /* 0x0000000bff039212 */ /* 0x000fe400078e33ff */
[----:B------:R-:W-:-:S03]  /*0550*/  SGXT.U32 R2, R2, 0x1 ;  /* 0x000000010202781a */ /* 0x000fc60000000000 */
[----:B------:R-:W-:Y:S02]  /*0560*/  IMAD.MOV R0, RZ, RZ, -R3 ;  /* 0x000000ffff007224 */ /* 0x000fe400078e0a03 */
[----:B------:R-:W-:Y:S02]  /*0570*/  IMAD.SHL.U32 R12, R3, 0x100, RZ ;  /* 0x00000100030c7824 */ /* 0x000fe400078e00ff */
[----:B------:R-:W-:-:S04]  /*0580*/  IMAD R0, R11, R0, R4 ;  /* 0x000000000b007224 */ /* 0x000fc800078e0204 */
[----:B------:R-:W-:-:S04]  /*0590*/  IMAD.IADD R0, R6, 0x1, R0 ;  /* 0x0000000106007824 */ /* 0x000fc800078e0200 */
[----:B------:R-:W-:Y:S01]  /*05a0*/  IMAD R96, R0, 0x40, R5 ;  /* 0x0000004000607824 */ /* 0x000fe200078e0205 */
[----:B------:R-:W-:-:S04]  /*05b0*/  LOP3.LUT R0, R106, 0x7f, RZ, 0xc0, !PT ;  /* 0x0000007f6a007812 */ /* 0x000fc800078ec0ff */
[----:B------:R0:W-:Y:S04]  /*05c0*/  STL [R1], R96 ;  /* 0x0000006001007387 */ /* 0x0001e80000100800 */
[----:B------:R0:W-:Y:S01]  /*05d0*/  STL [R1+0xc], R12 ;  /* 0x00000c0c01007387 */ /* 0x0001e20000100800 */
[----:B------:R-:W-:Y:S05]  /*05e0*/  @P0 BRA `(.L_x_0) ;  /* 0x0000000000580947 */ /* 0x000fea0003800000 */
[C---:B------:R-:W-:Y:S01]  /*05f0*/  IMAD.SHL.U32 R3, R106.reuse, 0x10, RZ ;  /* 0x000000106a037824 */ /* 0x040fe200078e00ff */
[----:B------:R-:W-:Y:S01]  /*0600*/  CS2R R24, SRZ ;  /* 0x0000000000187805 */ /* 0x000fe2000001ff00 */
[----:B------:R-:W-:Y:S01]  /*0610*/  IMAD.SHL.U32 R4, R106, 0x80, RZ ;  /* 0x000000806a047824 */ /* 0x000fe200078e00ff */
[----:B------:R-:W-:Y:S02]  /*0620*/  CS2R R26, SRZ ;  /* 0x00000000001a7805 */ /* 0x000fe4000001ff00 */
[----:B------:R-:W-:Y:S02]  /*0630*/  CS2R R28, SRZ ;  /* 0x00000000001c7805 */ /* 0x000fe4000001ff00 */
[----:B------:R-:W-:Y:S02]  /*0640*/  LOP3.LUT R3, R3, 0x70, RZ, 0xc0, !PT ;  /* 0x0000007003037812 */ /* 0x000fe400078ec0ff */
[----:B------:R-:W-:Y:S01]  /*0650*/  CS2R R30, SRZ ;  /* 0x00000000001e7805 */ /* 0x000fe2000001ff00 */
[----:B------:R1:W-:Y:S01]  /*0660*/  STL [R1+0x8], R4 ;  /* 0x0000080401007387 */ /* 0x0003e20000100800 */
[----:B------:R-:W-:-:S02]  /*0670*/  CS2R R32, SRZ ;  /* 0x0000000000207805 */ /* 0x000fc4000001ff00 */
[----:B------:R-:W-:Y:S02]  /*0680*/  CS2R R34, SRZ ;  /* 0x0000000000227805 */ /* 0x000fe4000001ff00 */
[----:B------:R-:W-:Y:S01]  /*0690*/  CS2R R36, SRZ ;  /* 0x0000000000247805 */ /* 0x000fe2000001ff00 */
[----:B------:R1:W-:Y:S01]  /*06a0*/  STL [R1+0x4], R3 ;  /* 0x0000040301007387 */ /* 0x0003e20000100800 */
[----:B------:R-:W-:Y:S02]  /*06b0*/  CS2R R38, SRZ ;  /* 0x0000000000267805 */ /* 0x000fe4000001ff00 */
[----:B------:R-:W-:Y:S02]  /*06c0*/  CS2R R40, SRZ ;  /* 0x0000000000287805 */ /* 0x000fe4000001ff00 */
[----:B------:R-:W-:Y:S02]  /*06d0*/  CS2R R42, SRZ ;  /* 0x00000000002a7805 */ /* 0x000fe4000001ff00 */
[----:B------:R-:W-:-:S02]  /*06e0*/  CS2R R44, SRZ ;  /* 0x00000000002c7805 */ /* 0x000fc4000001ff00 */
[----:B------:R-:W-:Y:S02]  /*06f0*/  CS2R R46, SRZ ;  /* 0x00000000002e7805 */ /* 0x000fe4000001ff00 */
[----:B------:R-:W-:Y:S02]  /*0700*/  CS2R R48, SRZ ;  /* 0x0000000000307805 */ /* 0x000fe4000001ff00 */
[----:B------:R-:W-:Y:S02]  /*0710*/  CS2R R50, SRZ ;  /* 0x0000000000327805 */ /* 0x000fe4000001ff00 */
[----:B------:R-:W-:Y:S02]  /*0720*/  CS2R R52, SRZ ;  /* 0x0000000000347805 */ /* 0x000fe4000001ff00 */
[----:B------:R-:W-:Y:S01]  /*0730*/  CS2R R54, SRZ ;  /* 0x0000000000367805 */ /* 0x000fe2000001ff00 */
[----:B-1----:R-:W-:Y:S06]  /*0740*/  BRA `(.L_x_1) ;  /* 0x0000009000787947 */ /* 0x002fec0003800000 */
.L_x_0:
[----:B------:R-:W-:Y:S01]  /*0750*/  IABS R3, R51 ;  /* 0x0000003300037213 */ /* 0x000fe20000000000 */
[----:B------:R-:W-:Y:S01]  /*0760*/  IMAD.MOV.U32 R10, RZ, RZ, RZ ;  /* 0x000000ffff0a7224 */ /* 0x000fe200078e00ff */
[----:B------:R-:W-:Y:S01]  /*0770*/  LOP3.LUT R4, R12, UR5, RZ, 0xfc, !PT ;  /* 0x000000050c047c12 */ /* 0x000fe2000f8efcff */
[----:B------:R-:W1:Y:S01]  /*0780*/  LDC.64 R204, c[0x0][0x218] ;  /* 0x00008600ffcc7b82 */ /* 0x000e620000000a00 */
[----:B------:R-:W2:Y:S01]  /*0790*/  I2F.RP R6, R3 ;  /* 0x0000000300067306 */ /* 0x000ea20000209400 */
[----:B------:R-:W-:Y:S01]  /*07a0*/  IABS R63, R50 ;  /* 0x00000032003f7213 */ /* 0x000fe20000000000 */
[----:B------:R-:W-:Y:S01]  /*07b0*/  ULDC UR5, c[0x0][0x240] ;  /* 0x0000900000057ab9 */ /* 0x000fe20000000800 */
[C---:B------:R-:W-:Y:S01]  /*07c0*/  LOP3.LUT R5, R4.reuse, 0x3f, RZ, 0xfc, !PT ;  /* 0x0000003f04057812 */ /* 0x040fe200078efcff */
[----:B------:R-:W-:Y:S01]  /*07d0*/  ULDC.64 UR16, c[0x0][0x210] ;  /* 0x0000840000107ab9 */ /* 0x000fe20000000a00 */
[----:B------:R-:W-:Y:S01]  /*07e0*/  LOP3.LUT R9, R4, 0x3d, RZ, 0xfc, !PT ;  /* 0x0000003d04097812 */ /* 0x000fe200078efcff */
[----:B------:R-:W-:Y:S01]  /*07f0*/  ULDC UR22, c[0x0][0x238] ;  /* 0x00008e0000167ab9 */ /* 0x000fe20000000800 */
[----:B0-----:R-:W-:Y:S01]  /*0800*/  IABS R12, R5 ;  /* 0x00000005000c7213 */ /* 0x001fe20000000000 */
[----:B------:R-:W-:Y:S01]  /*0810*/  ULDC UR21, c[0x0][0x238] ;  /* 0x00008e0000157ab9 */ /* 0x000fe20000000800 */
[----:B------:R-:W-:Y:S01]  /*0820*/  IABS R14, R9 ;  /* 0x00000009000e7213 */ /* 0x000fe20000000000 */
[----:B------:R-:W-:Y:S01]  /*0830*/  IMAD.SHL.U32 R110, R106, 0x80, RZ ;  /* 0x000000806a6e7824 */ /* 0x000fe200078e00ff */
[C---:B------:R-:W-:Y:S01]  /*0840*/  LOP3.LUT R7, R4.reuse, 0x3e, RZ, 0xfc, !PT ;  /* 0x0000003e04077812 */ /* 0x040fe200078efcff */
[----:B------:R-:W-:Y:S01]  /*0850*/  UIADD3 UR18, UR60, 0x2000, URZ ;  /* 0x000020003c127890 */ /* 0x000fe2000fffe03f */
[C---:B------:R-:W-:Y:S01]  /*0860*/  LOP3.LUT R17, R4.reuse, 0x3b, RZ, 0xfc, !PT ;  /* 0x0000003b04117812 */ /* 0x040fe200078efcff */
[----:B------:R-:W-:Y:S01]  /*0870*/  USHF.R.U32.HI UR28, URZ, 0x4, UR60 ;  /* 0x000000043f1c7899 */ /* 0x000fe2000801163c */
[----:B--2---:R-:W0:Y:S01]  /*0880*/  MUFU.RCP R6, R6 ;  /* 0x0000000600067308 */ /* 0x004e220000001000 */
[C---:B------:R-:W-:Y:S01]  /*0890*/  LOP3.LUT R15, R4.reuse, 0x3c, RZ, 0xfc, !PT ;  /* 0x0000003c040f7812 */ /* 0x040fe200078efcff */
[----:B------:R2:W-:Y:S01]  /*08a0*/  STL [R1+0x8], R110 ;  /* 0x0000086e01007387 */ /* 0x0005e20000100800 */
[----:B------:R-:W-:Y:S01]  /*08b0*/  IABS R16, R17 ;  /* 0x0000001100107213 */ /* 0x000fe20000000000 */
[----:B------:R-:W-:Y:S01]  /*08c0*/  USHF.R.U32.HI UR18, URZ, 0x4, UR18 ;  /* 0x000000043f127899 */ /* 0x000fe20008011612 */
[----:B------:R-:W-:Y:S01]  /*08d0*/  ISETP.GE.AND P2, PT, R5, RZ, PT ;  /* 0x000000ff0500720c */ /* 0x000fe20003f46270 */
[----:B------:R-:W-:Y:S01]  /*08e0*/  USHF.R.S32.HI UR61, URZ, 0x1f, UR4 ;  /* 0x0000001f3f3d7899 */ /* 0x000fe20008011404 */
[C---:B------:R-:W-:Y:S01]  /*08f0*/  LOP3.LUT R5, R4.reuse, 0x3a, RZ, 0xfc, !PT ;  /* 0x0000003a04057812 */ /* 0x040fe200078efcff */
[----:B------:R-:W-:Y:S01]  /*0900*/  USGXT.U32 UR30, UR18, 0xe ;  /* 0x0000000e121e789a */ /* 0x000fe20008000000 */
[----:B------:R-:W-:Y:S01]  /*0910*/  ISETP.GE.AND P3, PT, R7, RZ, PT ;  /* 0x000000ff0700720c */ /* 0x000fe20003f66270 */
[----:B------:R-:W-:Y:S01]  /*0920*/  USGXT.U32 UR28, UR28, 0xe ;  /* 0x0000000e1c1c789a */ /* 0x000fe20008000000 */
[----:B------:R-:W-:Y:S01]  /*0930*/  IABS R18, R5 ;  /* 0x0000000500127213 */ /* 0x000fe20000000000 */
[----:B------:R-:W-:Y:S01]  /*0940*/  ULDC UR19, c[0x0][0x23c] ;  /* 0x00008f0000137ab9 */ /* 0x000fe20000000800 */
[C---:B------:R-:W-:Y:S01]  /*0950*/  LOP3.LUT R20, R4.reuse, 0x36, RZ, 0xfc, !PT ;  /* 0x0000003604147812 */ /* 0x040fe200078efcff */
[----:B------:R-:W-:Y:S01]  /*0960*/  UIADD3 UR18, UP1, UR30, 0x2, URZ ;  /* 0x000000021e127890 */ /* 0x000fe2000ff3e03f */
[----:B------:R-:W-:Y:S01]  /*0970*/  LOP3.LUT R23, R4, 0x35, RZ, 0xfc, !PT ;  /* 0x0000003504177812 */ /* 0x000fe200078efcff */
[----:B------:R-:W-:Y:S01]  /*0980*/  ULEA.HI UR61, UR61, UR4, URZ, 0x7 ;  /* 0x000000043d3d7291 */ /* 0x000fe2000f8f383f */
[----:B0-----:R-:W-:Y:S01]  /*0990*/  VIADD R11, R6, 0xffffffe ;  /* 0x0ffffffe060b7836 */ /* 0x001fe20000000000 */
[----:B------:R-:W-:Y:S01]  /*09a0*/  IABS R19, R20 ;  /* 0x0000001400137213 */ /* 0x000fe20000000000 */
[----:B------:R-:W-:Y:S01]  /*09b0*/  USHF.L.U32 UR4, UR19, 0x7, URZ ;  /* 0x0000000713047899 */ /* 0x000fe2000800063f */
[C---:B------:R-:W-:Y:S01]  /*09c0*/  LOP3.LUT R25, R4.reuse, 0x33, RZ, 0xfc, !PT ;  /* 0x0000003304197812 */ /* 0x040fe200078efcff */
[----:B------:R-:W-:Y:S01]  /*09d0*/  ULDC UR29, c[0x0][0x238] ;  /* 0x00008e00001d7ab9 */ /* 0x000fe20000000800 */
[C---:B------:R-:W-:Y:S01]  /*09e0*/  LOP3.LUT R24, R4.reuse, 0x34, RZ, 0xfc, !PT ;  /* 0x0000003404187812 */ /* 0x040fe200078efcff */
[----:B------:R-:W0:Y:S01]  /*09f0*/  F2I.FTZ.U32.TRUNC.NTZ R11, R11 ;  /* 0x0000000b000b7305 */ /* 0x000e22000021f000 */
[----:B------:R-:W-:Y:S01]  /*0a00*/  LOP3.LUT R26, R4, 0x32, RZ, 0xfc, !PT ;  /* 0x00000032041a7812 */ /* 0x000fe200078efcff */
[----:B------:R-:W-:Y:S01]  /*0a10*/  ULDC UR20, c[0x0][0x238] ;  /* 0x00008e0000147ab9 */ /* 0x000fe20000000800 */
[----:B------:R-:W-:Y:S01]  /*0a20*/  IABS R21, R25 ;  /* 0x0000001900157213 */ /* 0x000fe20000000000 */
[----:B------:R-:W-:Y:S01]  /*0a30*/  USHF.R.S32.HI UR61, URZ, 0x7, UR61 ;  /* 0x000000073f3d7899 */ /* 0x000fe2000801143d */
[----:B------:R-:W-:-:S02]  /*0a40*/  IABS R22, R26 ;  /* 0x0000001a00167213 */ /* 0x000fc40000000000 */
[C---:B------:R-:W-:Y:S02]  /*0a50*/  LOP3.LUT R27, R4.reuse, 0x2f, RZ, 0xfc, !PT ;  /* 0x0000002f041b7812 */ /* 0x040fe400078efcff */
[C---:B------:R-:W-:Y:S02]  /*0a60*/  LOP3.LUT R29, R4.reuse, 0x2e, RZ, 0xfc, !PT ;  /* 0x0000002e041d7812 */ /* 0x040fe400078efcff */
[C---:B------:R-:W-:Y:S02]  /*0a70*/  LOP3.LUT R30, R4.reuse, 0x2d, RZ, 0xfc, !PT ;  /* 0x0000002d041e7812 */ /* 0x040fe400078efcff */
[C---:B------:R-:W-:Y:S01]  /*0a80*/  LOP3.LUT R33, R4.reuse, 0x2b, RZ, 0xfc, !PT ;  /* 0x0000002b04217812 */ /* 0x040fe200078efcff */
[----:B0-----:R-:W-:Y:S01]  /*0a90*/  IMAD.MOV R8, RZ, RZ, -R11 ;  /* 0x000000ffff087224 */ /* 0x001fe200078e0a0b */
[----:B------:R-:W-:Y:S02]  /*0aa0*/  IABS R28, R30 ;  /* 0x0000001e001c7213 */ /* 0x000fe40000000000 */
[----:B------:R-:W-:Y:S01]  /*0ab0*/  LOP3.LUT R32, R4, 0x2c, RZ, 0xfc, !PT ;  /* 0x0000002c04207812 */ /* 0x000fe200078efcff */
[----:B------:R-:W-:Y:S01]  /*0ac0*/  IMAD R13, R8, R3, RZ ;  /* 0x00000003080d7224 */ /* 0x000fe200078e02ff */
[----:B------:R-:W-:-:S02]  /*0ad0*/  LOP3.LUT R35, R4, 0x29, RZ, 0xfc, !PT ;  /* 0x0000002904237812 */ /* 0x000fc400078efcff */
[C---:B------:R-:W-:Y:S01]  /*0ae0*/  LOP3.LUT R34, R4.reuse, 0x2a, RZ, 0xfc, !PT ;  /* 0x0000002a04227812 */ /* 0x040fe200078efcff */
[----:B------:R-:W-:Y:S01]  /*0af0*/  IMAD.HI.U32 R10, R11, R13, R10 ;  /* 0x0000000d0b0a7227 */ /* 0x000fe200078e000a */
[----:B------:R-:W-:Y:S02]  /*0b00*/  IABS R13, R7 ;  /* 0x00000007000d7213 */ /* 0x000fe40000000000 */
[----:B------:R-:W-:Y:S02]  /*0b10*/  IABS R31, R35 ;  /* 0x00000023001f7213 */ /* 0x000fe40000000000 */
[----:B------:R-:W-:Y:S01]  /*0b20*/  LOP3.LUT R36, R4, 0x28, RZ, 0xfc, !PT ;  /* 0x0000002804247812 */ /* 0x000fe200078efcff */
[----:B------:R-:W-:Y:S01]  /*0b30*/  IMAD.HI.U32 R6, R10, R12, RZ ;  /* 0x0000000c0a067227 */ /* 0x000fe200078e00ff */
[C---:B------:R-:W-:Y:S02]  /*0b40*/  LOP3.LUT R39, R4.reuse, 0x23, RZ, 0xfc, !PT ;  /* 0x0000002304277812 */ /* 0x040fe400078efcff */
[----:B------:R-:W-:Y:S01]  /*0b50*/  LOP3.LUT R42, R4, 0x21, RZ, 0xfc, !PT ;  /* 0x00000021042a7812 */ /* 0x000fe200078efcff */
[----:B------:R-:W-:Y:S01]  /*0b60*/  IMAD.MOV R6, RZ, RZ, -R6 ;  /* 0x000000ffff067224 */ /* 0x000fe200078e0a06 */
[----:B------:R-:W-:Y:S01]  /*0b70*/  IABS R37, R39 ;  /* 0x0000002700257213 */ /* 0x000fe20000000000 */
[----:B------:R-:W-:Y:S01]  /*0b80*/  IMAD.HI.U32 R11, R10, R14, RZ ;  /* 0x0000000e0a0b7227 */ /* 0x000fe200078e00ff */
[----:B------:R-:W-:-:S02]  /*0b90*/  LOP3.LUT R40, R4, 0x22, RZ, 0xfc, !PT ;  /* 0x0000002204287812 */ /* 0x000fc400078efcff */
[C---:B------:R-:W-:Y:S01]  /*0ba0*/  LOP3.LUT R43, R4.reuse, 0x20, RZ, 0xfc, !PT ;  /* 0x00000020042b7812 */ /* 0x040fe200078efcff */
[C---:B------:R-:W-:Y:S01]  /*0bb0*/  IMAD R6, R3.reuse, R6, R12 ;  /* 0x0000000603067224 */ /* 0x040fe200078e020c */
[----:B------:R-:W-:Y:S01]  /*0bc0*/  IABS R38, R40 ;  /* 0x0000002800267213 */ /* 0x000fe20000000000 */
[----:B------:R-:W-:Y:S01]  /*0bd0*/  IMAD.MOV R11, RZ, RZ, -R11 ;  /* 0x000000ffff0b7224 */ /* 0x000fe200078e0a0b */
[----:B------:R-:W-:Y:S01]  /*0be0*/  LOP3.LUT R44, R4, 0x1f, RZ, 0xfc, !PT ;  /* 0x0000001f042c7812 */ /* 0x000fe200078efcff */
[----:B------:R-:W-:Y:S01]  /*0bf0*/  IMAD.HI.U32 R8, R10, R13, RZ ;  /* 0x0000000d0a087227 */ /* 0x000fe200078e00ff */
[C---:B------:R-:W-:Y:S02]  /*0c00*/  ISETP.GT.U32.AND P0, PT, R3.reuse, R6, PT ;  /* 0x000000060300720c */ /* 0x040fe40003f04070 */
[----:B------:R-:W-:Y:S01]  /*0c10*/  LOP3.LUT R45, R4, 0x1e, RZ, 0xfc, !PT ;  /* 0x0000001e042d7812 */ /* 0x000fe200078efcff */
[C---:B------:R-:W-:Y:S01]  /*0c20*/  IMAD R12, R3.reuse, R11, R14 ;  /* 0x0000000b030c7224 */ /* 0x040fe200078e020e */
[----:B------:R-:W-:Y:S01]  /*0c30*/  IABS R14, R15 ;  /* 0x0000000f000e7213 */ /* 0x000fe20000000000 */
[----:B------:R-:W-:Y:S01]  /*0c40*/  IMAD.MOV R8, RZ, RZ, -R8 ;  /* 0x000000ffff087224 */ /* 0x000fe200078e0a08 */
[----:B------:R-:W-:Y:S01]  /*0c50*/  IABS R41, R45 ;  /* 0x0000002d00297213 */ /* 0x000fe20000000000 */
[----:B------:R-:W-:Y:S01]  /*0c60*/  IMAD.HI.U32 R7, R10, R18, RZ ;  /* 0x000000120a077227 */ /* 0x000fe200078e00ff */
[----:B------:R-:W-:-:S02]  /*0c70*/  ISETP.GT.U32.AND P5, PT, R3, R12, PT ;  /* 0x0000000c0300720c */ /* 0x000fc40003fa4070 */
[C---:B------:R-:W-:Y:S01]  /*0c80*/  LOP3.LUT R48, R4.reuse, 0x1c, RZ, 0xfc, !PT ;  /* 0x0000001c04307812 */ /* 0x040fe200078efcff */
[C---:B------:R-:W-:Y:S01]  /*0c90*/  IMAD R8, R3.reuse, R8, R13 ;  /* 0x0000000803087224 */ /* 0x040fe200078e020d */
[----:B------:R-:W-:Y:S01]  /*0ca0*/  LOP3.LUT R49, R4, 0x1b, RZ, 0xfc, !PT ;  /* 0x0000001b04317812 */ /* 0x000fe200078efcff */
[----:B------:R-:W-:Y:S01]  /*0cb0*/  @!P0 IMAD.IADD R6, R6, 0x1, -R3 ;  /* 0x0000000106068824 */ /* 0x000fe200078e0a03 */
[----:B------:R-:W-:Y:S01]  /*0cc0*/  LOP3.LUT R52, R4, 0x1a, RZ, 0xfc, !PT ;  /* 0x0000001a04347812 */ /* 0x000fe200078efcff */
[C---:B------:R-:W-:Y:S01]  /*0cd0*/  IMAD.HI.U32 R13, R10.reuse, R16, RZ ;  /* 0x000000100a0d7227 */ /* 0x040fe200078e00ff */
[C---:B------:R-:W-:Y:S02]  /*0ce0*/  ISETP.GT.U32.AND P1, PT, R3.reuse, R8, PT ;  /* 0x000000080300720c */ /* 0x040fe40003f24070 */
[----:B------:R-:W-:Y:S01]  /*0cf0*/  ISETP.GT.U32.AND P4, PT, R3, R6, PT ;  /* 0x000000060300720c */ /* 0x000fe20003f84070 */
[----:B------:R-:W-:Y:S01]  /*0d00*/  IMAD.HI.U32 R11, R10, R14, RZ ;  /* 0x0000000e0a0b7227 */ /* 0x000fe200078e00ff */
[----:B------:R-:W-:-:S02]  /*0d10*/  LOP3.LUT R53, R4, 0x19, RZ, 0xfc, !PT ;  /* 0x0000001904357812 */ /* 0x000fc400078efcff */
[----:B------:R-:W-:Y:S01]  /*0d20*/  LOP3.LUT R56, R4, 0x17, RZ, 0xfc, !PT ;  /* 0x0000001704387812 */ /* 0x000fe200078efcff */
[----:B------:R-:W-:Y:S01]  /*0d30*/  @!P5 IMAD.IADD R12, R12, 0x1, -R3 ;  /* 0x000000010c0cd824 */ /* 0x000fe200078e0a03 */
[----:B------:R-:W-:Y:S01]  /*0d40*/  ISETP.GE.AND P5, PT, R9, RZ, PT ;  /* 0x000000ff0900720c */ /* 0x000fe20003fa6270 */
[----:B------:R-:W-:Y:S01]  /*0d50*/  IMAD.MOV R13, RZ, RZ, -R13 ;  /* 0x000000ffff0d7224 */ /* 0x000fe200078e0a0d */
[----:B------:R-:W-:Y:S01]  /*0d60*/  IABS R47, R53 ;  /* 0x00000035002f7213 */ /* 0x000fe20000000000 */
[----:B------:R-:W-:Y:S01]  /*0d70*/  IMAD.MOV R11, RZ, RZ, -R11 ;  /* 0x000000ffff0b7224 */ /* 0x000fe200078e0a0b */
[C---:B------:R-:W-:Y:S01]  /*0d80*/  ISETP.GT.U32.AND P6, PT, R3.reuse, R12, PT ;  /* 0x0000000c0300720c */ /* 0x040fe20003fc4070 */
[C---:B------:R-:W-:Y:S01]  /*0d90*/  IMAD R16, R3.reuse, R13, R16 ;  /* 0x0000000d03107224 */ /* 0x040fe200078e0210 */
[C---:B------:R-:W-:Y:S01]  /*0da0*/  LOP3.LUT R13, R4.reuse, 0x39, RZ, 0xfc, !PT ;  /* 0x00000039040d7812 */ /* 0x040fe200078efcff */
[C---:B------:R-:W-:Y:S01]  /*0db0*/  IMAD R14, R3.reuse, R11, R14 ;  /* 0x0000000b030e7224 */ /* 0x040fe200078e020e */
[----:B------:R-:W-:Y:S01]  /*0dc0*/  LOP3.LUT R54, R4, 0x18, RZ, 0xfc, !PT ;  /* 0x0000001804367812 */ /* 0x000fe200078efcff */
[--C-:B------:R-:W-:Y:S01]  /*0dd0*/  @!P4 IMAD.IADD R6, R6, 0x1, -R3.reuse ;  /* 0x000000010606c824 */ /* 0x100fe200078e0a03 */
[C---:B------:R-:W-:Y:S01]  /*0de0*/  ISETP.GT.U32.AND P4, PT, R3.reuse, R16, PT ;  /* 0x000000100300720c */ /* 0x040fe20003f84070 */
[----:B------:R-:W-:Y:S01]  /*0df0*/  @!P1 IMAD.IADD R8, R8, 0x1, -R3 ;  /* 0x0000000108089824 */ /* 0x000fe200078e0a03 */
[----:B------:R-:W-:Y:S01]  /*0e00*/  ISETP.GT.U32.AND P1, PT, R3, R14, PT ;  /* 0x0000000e0300720c */ /* 0x000fe20003f24070 */
[----:B------:R-:W-:Y:S01]  /*0e10*/  IMAD.MOV R7, RZ, RZ, -R7 ;  /* 0x000000ffff077224 */ /* 0x000fe200078e0a07 */
[----:B------:R-:W-:-:S02]  /*0e20*/  IABS R11, R13 ;  /* 0x0000000d000b7213 */ /* 0x000fc40000000000 */
[----:B------:R-:W-:Y:S01]  /*0e30*/  ISETP.GT.U32.AND P0, PT, R3, R8, PT ;  /* 0x000000080300720c */ /* 0x000fe20003f04070 */
[--C-:B------:R-:W-:Y:S01]  /*0e40*/  @!P6 IMAD.IADD R12, R12, 0x1, -R3.reuse ;  /* 0x000000010c0ce824 */ /* 0x100fe200078e0a03 */
[----:B------:R-:W-:Y:S01]  /*0e50*/  ISETP.GE.AND P6, PT, R17, RZ, PT ;  /* 0x000000ff1100720c */ /* 0x000fe20003fc6270 */
[C---:B------:R-:W-:Y:S01]  /*0e60*/  IMAD R18, R3.reuse, R7, R18 ;  /* 0x0000000703127224 */ /* 0x040fe200078e0212 */
[C---:B------:R-:W-:Y:S01]  /*0e70*/  LOP3.LUT R57, R4.reuse, 0x16, RZ, 0xfc, !PT ;  /* 0x0000001604397812 */ /* 0x040fe200078efcff */
[----:B------:R-:W-:Y:S01]  /*0e80*/  IMAD.MOV.U32 R7, RZ, RZ, R12 ;  /* 0x000000ffff077224 */ /* 0x000fe200078e000c */
[----:B------:R-:W-:Y:S01]  /*0e90*/  LOP3.LUT R58, R4, 0x15, RZ, 0xfc, !PT ;  /* 0x00000015043a7812 */ /* 0x000fe200078efcff */
[----:B------:R-:W-:Y:S01]  /*0ea0*/  @!P4 IMAD.IADD R16, R16, 0x1, -R3 ;  /* 0x000000011010c824 */ /* 0x000fe200078e0a03 */
[----:B------:R-:W-:Y:S01]  /*0eb0*/  LOP3.LUT R59, R4, 0x14, RZ, 0xfc, !PT ;  /* 0x00000014043b7812 */ /* 0x000fe200078efcff */
[----:B------:R-:W-:Y:S01]  /*0ec0*/  @!P5 IMAD.MOV R7, RZ, RZ, -R7 ;  /* 0x000000ffff07d224 */ /* 0x000fe200078e0a07 */
[----:B------:R-:W-:Y:S01]  /*0ed0*/  ISETP.GT.U32.AND P5, PT, R3, R18, PT ;  /* 0x000000120300720c */ /* 0x000fe20003fa4070 */
[--C-:B------:R-:W-:Y:S01]  /*0ee0*/  @!P1 IMAD.IADD R14, R14, 0x1, -R3.reuse ;  /* 0x000000010e0e9824 */ /* 0x100fe200078e0a03 */
[----:B------:R-:W-:Y:S01]  /*0ef0*/  ISETP.GE.AND P1, PT, R5, RZ, PT ;  /* 0x000000ff0500720c */ /* 0x000fe20003f26270 */
[----:B------:R-:W-:Y:S01]  /*0f00*/  @!P0 IMAD.IADD R8, R8, 0x1, -R3 ;  /* 0x0000000108088824 */ /* 0x000fe200078e0a03 */
[----:B------:R-:W-:Y:S01]  /*0f10*/  ISETP.GT.U32.AND P4, PT, R3, R16, PT ;  /* 0x000000100300720c */ /* 0x000fe20003f84070 */
[----:B------:R-:W-:Y:S01]  /*0f20*/  IMAD.HI.U32 R9, R10, R11, RZ ;  /* 0x0000000b0a097227 */ /* 0x000fe200078e00ff */
[----:B------:R-:W-:-:S02]  /*0f30*/  ISETP.GE.AND P0, PT, R15, RZ, PT ;  /* 0x000000ff0f00720c */ /* 0x000fc40003f06270 */
[----:B------:R-:W-:Y:S01]  /*0f40*/  IABS R55, R59 ;  /* 0x0000003b00377213 */ /* 0x000fe20000000000 */
[----:B------:R-:W-:Y:S01]  /*0f50*/  IMAD.MOV.U32 R5, RZ, RZ, R6 ;  /* 0x000000ffff057224 */ /* 0x000fe200078e0006 */
[C---:B------:R-:W-:Y:S01]  /*0f60*/  LOP3.LUT R61, R4.reuse, 0xf, RZ, 0xfc, !PT ;  /* 0x0000000f043d7812 */ /* 0x040fe200078efcff */
[----:B------:R-:W-:Y:S01]  /*0f70*/  IMAD.MOV.U32 R6, RZ, RZ, R8 ;  /* 0x000000ffff067224 */ /* 0x000fe200078e0008 */
[C---:B------:R-:W-:Y:S01]  /*0f80*/  LOP3.LUT R65, R4.reuse, 0xe, RZ, 0xfc, !PT ;  /* 0x0000000e04417812 */ /* 0x040fe200078efcff */
[----:B------:R-:W-:Y:S01]  /*0f90*/  @!P2 IMAD.MOV R5, RZ, RZ, -R5 ;  /* 0x000000ffff05a224 */ /* 0x000fe200078e0a05 */
[C---:B------:R-:W-:Y:S01]  /*0fa0*/  ISETP.GT.U32.AND P2, PT, R3.reuse, R14, PT ;  /* 0x0000000e0300720c */ /* 0x040fe20003f44070 */
[----:B------:R-:W-:Y:S01]  /*0fb0*/  IMAD.MOV R8, RZ, RZ, -R9 ;  /* 0x000000ffff087224 */ /* 0x000fe200078e0a09 */
[----:B------:R-:W-:Y:S01]  /*0fc0*/  LOP3.LUT R9, R4, 0x37, RZ, 0xfc, !PT ;  /* 0x0000003704097812 */ /* 0x000fe200078efcff */
[----:B------:R-:W-:Y:S01]  /*0fd0*/  @!P5 IMAD.IADD R18, R18, 0x1, -R3 ;  /* 0x000000011212d824 */ /* 0x000fe200078e0a03 */
[----:B------:R-:W-:Y:S01]  /*0fe0*/  IABS R62, R65 ;  /* 0x00000041003e7213 */ /* 0x000fe20000000000 */
[C---:B------:R-:W-:Y:S01]  /*0ff0*/  IMAD R11, R3.reuse, R8, R11 ;  /* 0x00000008030b7224 */ /* 0x040fe200078e020b */
[----:B------:R-:W-:Y:S01]  /*1000*/  LOP3.LUT R8, R4, 0x38, RZ, 0xfc, !PT ;  /* 0x0000003804087812 */ /* 0x000fe200078efcff */
[----:B------:R-:W-:Y:S01]  /*1010*/  @!P4 IMAD.IADD R16, R16, 0x1, -R3 ;  /* 0x000000011010c824 */ /* 0x000fe200078e0a03 */
[C---:B------:R-:W-:Y:S01]  /*1020*/  ISETP.GT.U32.AND P5, PT, R3.reuse, R18, PT ;  /* 0x000000120300720c */ /* 0x040fe20003fa4070 */
[----:B------:R-:W-:Y:S01]  /*1030*/  @!P3 IMAD.MOV R6, RZ, RZ, -R6 ;  /* 0x000000ffff06b224 */ /* 0x000fe200078e0a06 */
[----:B------:R-:W-:-:S02]  /*1040*/  ISETP.GT.U32.AND P4, PT, R3, R11, PT ;  /* 0x0000000b0300720c */ /* 0x000fc40003f84070 */
[----:B------:R-:W-:Y:S01]  /*1050*/  IABS R15, R8 ;  /* 0x00000008000f7213 */ /* 0x000fe20000000000 */
[----:B------:R-:W-:Y:S01]  /*1060*/  @!P2 IMAD.IADD R14, R14, 0x1, -R3 ;  /* 0x000000010e0ea824 */ /* 0x000fe200078e0a03 */
[----:B------:R-:W-:Y:S02]  /*1070*/  IABS R17, R9 ;  /* 0x0000000900117213 */ /* 0x000fe40000000000 */
[----:B------:R-:W-:Y:S01]  /*1080*/  ISETP.GE.AND P2, PT, R8, RZ, PT ;  /* 0x000000ff0800720c */ /* 0x000fe20003f46270 */
[----:B------:R-:W-:Y:S01]  /*1090*/  IMAD.MOV.U32 R8, RZ, RZ, R14 ;  /* 0x000000ffff087224 */ /* 0x000fe200078e000e */
[----:B------:R-:W-:Y:S01]  /*10a0*/  ISETP.GE.AND P3, PT, R13, RZ, PT ;  /* 0x000000ff0d00720c */ /* 0x000fe20003f66270 */
[----:B------:R-:W-:Y:S01]  /*10b0*/  IMAD.HI.U32 R12, R10, R15, RZ ;  /* 0x0000000f0a0c7227 */ /* 0x000fe200078e00ff */
[C---:B------:R-:W-:Y:S02]  /*10c0*/  LOP3.LUT R88, R4.reuse, 0xb, RZ, 0xfc, !PT ;  /* 0x0000000b04587812 */ /* 0x040fe400078efcff */
[----:B------:R-:W-:Y:S01]  /*10d0*/  LOP3.LUT R89, R4, 0xa, RZ, 0xfc, !PT ;  /* 0x0000000a04597812 */ /* 0x000fe200078efcff */
[----:B------:R-:W-:Y:S01]  /*10e0*/  IMAD.HI.U32 R14, R10, R19, RZ ;  /* 0x000000130a0e7227 */ /* 0x000fe200078e00ff */
[----:B------:R-:W-:-:S02]  /*10f0*/  LOP3.LUT R90, R4, 0x9, RZ, 0xfc, !PT ;  /* 0x00000009045a7812 */ /* 0x000fc400078efcff */
[----:B------:R-:W-:Y:S01]  /*1100*/  IABS R66, R89 ;  /* 0x0000005900427213 */ /* 0x000fe20000000000 */
[----:B------:R-:W-:Y:S01]  /*1110*/  IMAD.HI.U32 R13, R10, R17, RZ ;  /* 0x000000110a0d7227 */ /* 0x000fe200078e00ff */
[C---:B------:R-:W-:Y:S02]  /*1120*/  LOP3.LUT R67, R4.reuse, 0xd, RZ, 0xfc, !PT ;  /* 0x0000000d04437812 */ /* 0x040fe400078efcff */
[----:B------:R-:W-:Y:S01]  /*1130*/  IABS R68, R90 ;  /* 0x0000005a00447213 */ /* 0x000fe20000000000 */
[----:B------:R-:W-:Y:S01]  /*1140*/  @!P0 IMAD.MOV R8, RZ, RZ, -R8 ;  /* 0x000000ffff088224 */ /* 0x000fe200078e0a08 */
[----:B------:R-:W-:Y:S01]  /*1150*/  ISETP.GE.AND P0, PT, R9, RZ, PT ;  /* 0x000000ff0900720c */ /* 0x000fe20003f06270 */
[--C-:B------:R-:W-:Y:S01]  /*1160*/  @!P4 IMAD.IADD R11, R11, 0x1, -R3.reuse ;  /* 0x000000010b0bc824 */ /* 0x100fe200078e0a03 */
[----:B------:R-:W-:Y:S01]  /*1170*/  IABS R64, R67 ;  /* 0x0000004300407213 */ /* 0x000fe20000000000 */
[----:B------:R-:W-:Y:S01]  /*1180*/  IMAD.MOV R12, RZ, RZ, -R12 ;  /* 0x000000ffff0c7224 */ /* 0x000fe200078e0a0c */
[----:B------:R-:W-:Y:S01]  /*1190*/  LOP3.LUT R91, R4, 0x8, RZ, 0xfc, !PT ;  /* 0x00000008045b7812 */ /* 0x000fe200078efcff */
[----:B------:R-:W-:Y:S01]  /*11a0*/  IMAD.MOV R14, RZ, RZ, -R14 ;  /* 0x000000ffff0e7224 */ /* 0x000fe200078e0a0e */
[C---:B------:R-:W-:Y:S01]  /*11b0*/  ISETP.GT.U32.AND P4, PT, R3.reuse, R11, PT ;  /* 0x0000000b0300720c */ /* 0x040fe20003f84070 */
[----:B------:R-:W-:Y:S01]  /*11c0*/  @!P5 IMAD.IADD R18, R18, 0x1, -R3 ;  /* 0x000000011212d824 */ /* 0x000fe200078e0a03 */
[----:B------:R-:W-:Y:S01]  /*11d0*/  IABS R70, R91 ;  /* 0x0000005b00467213 */ /* 0x000fe20000000000 */
[----:B------:R-:W-:Y:S01]  /*11e0*/  IMAD.MOV.U32 R9, RZ, RZ, R16 ;  /* 0x000000ffff097224 */ /* 0x000fe200078e0010 */
[C---:B------:R-:W-:Y:S01]  /*11f0*/  LOP3.LUT R94, R4.reuse, 0x2, RZ, 0xfc, !PT ;  /* 0x00000002045e7812 */ /* 0x040fe200078efcff */
[----:B------:R-:W-:Y:S01]  /*1200*/  IMAD.MOV R16, RZ, RZ, -R13 ;  /* 0x000000ffff107224 */ /* 0x000fe200078e0a0d */
[----:B------:R-:W-:Y:S01]  /*1210*/  LOP3.LUT R92, R4, 0x4, RZ, 0xfc, !PT ;  /* 0x00000004045c7812 */ /* 0x000fe200078efcff */
[C---:B------:R-:W-:Y:S01]  /*1220*/  IMAD R13, R3.reuse, R12, R15 ;  /* 0x0000000c030d7224 */ /* 0x040fe200078e020f */
[----:B------:R-:W-:Y:S01]  /*1230*/  IABS R82, R94 ;  /* 0x0000005e00527213 */ /* 0x000fe20000000000 */
[C---:B------:R-:W-:Y:S01]  /*1240*/  IMAD R14, R3.reuse, R14, R19 ;  /* 0x0000000e030e7224 */ /* 0x040fe200078e0213 */
[----:B------:R-:W-:Y:S01]  /*1250*/  IABS R78, R92 ;  /* 0x0000005c004e7213 */ /* 0x000fe20000000000 */
[----:B------:R-:W-:Y:S01]  /*1260*/  IMAD.MOV.U32 R12, RZ, RZ, R18 ;  /* 0x000000ffff0c7224 */ /* 0x000fe200078e0012 */
[C---:B------:R-:W-:Y:S01]  /*1270*/  ISETP.GT.U32.AND P5, PT, R3.reuse, R13, PT ;  /* 0x0000000d0300720c */ /* 0x040fe20003fa4070 */
[C---:B------:R-:W-:Y:S01]  /*1280*/  IMAD R15, R3.reuse, R16, R17 ;  /* 0x00000010030f7224 */ /* 0x040fe200078e0211 */
[----:B------:R-:W-:Y:S01]  /*1290*/  IABS R17, R23 ;  /* 0x0000001700117213 */ /* 0x000fe20000000000 */
[----:B------:R-:W-:Y:S01]  /*12a0*/  @!P1 IMAD.MOV R12, RZ, RZ, -R12 ;  /* 0x000000ffff0c9224 */ /* 0x000fe200078e0a0c */
[----:B------:R-:W-:Y:S01]  /*12b0*/  ISETP.GT.U32.AND P1, PT, R3, R14, PT ;  /* 0x0000000e0300720c */ /* 0x000fe20003f24070 */
[----:B------:R-:W-:Y:S01]  /*12c0*/  @!P4 IMAD.IADD R11, R11, 0x1, -R3 ;  /* 0x000000010b0bc824 */ /* 0x000fe200078e0a03 */
[----:B------:R-:W-:Y:S01]  /*12d0*/  ISETP.GT.U32.AND P4, PT, R3, R15, PT ;  /* 0x0000000f0300720c */ /* 0x000fe20003f84070 */
[----:B------:R-:W-:Y:S01]  /*12e0*/  IMAD.HI.U32 R16, R10, R17, RZ ;  /* 0x000000110a107227 */ /* 0x000fe200078e00ff */
[----:B------:R-:W-:-:S02]  /*12f0*/  LOP3.LUT R95, R4, 0x1, RZ, 0xfc, !PT ;  /* 0x00000001045f7812 */ /* 0x000fc400078efcff */
[----:B------:R-:W-:Y:S01]  /*1300*/  IABS R86, R4 ;  /* 0x0000000400567213 */ /* 0x000fe20000000000 */
[----:B------:R-:W-:Y:S01]  /*1310*/  @!P6 IMAD.MOV R9, RZ, RZ, -R9 ;  /* 0x000000ffff09e224 */ /* 0x000fe200078e0a09 */
[----:B------:R-:W-:Y:S01]  /*1320*/  ISETP.GE.AND P6, PT, R20, RZ, PT ;  /* 0x000000ff1400720c */ /* 0x000fe20003fc6270 */
[--C-:B------:R-:W-:Y:S01]  /*1330*/  @!P5 IMAD.IADD R13, R13, 0x1, -R3.reuse ;  /* 0x000000010d0dd824 */ /* 0x100fe200078e0a03 */
[----:B------:R-:W-:Y:S01]  /*1340*/  IABS R20, R24 ;  /* 0x0000001800147213 */ /* 0x000fe20000000000 */
[----:B------:R-:W-:Y:S01]  /*1350*/  IMAD.MOV R16, RZ, RZ, -R16 ;  /* 0x000000ffff107224 */ /* 0x000fe200078e0a10 */
[----:B------:R-:W-:Y:S01]  /*1360*/  IABS R84, R95 ;  /* 0x0000005f00547213 */ /* 0x000fe20000000000 */
[----:B------:R-:W-:Y:S01]  /*1370*/  @!P1 IMAD.IADD R14, R14, 0x1, -R3 ;  /* 0x000000010e0e9824 */ /* 0x000fe200078e0a03 */
[----:B------:R-:W-:Y:S01]  /*1380*/  ISETP.GT.U32.AND P5, PT, R3, R13, PT ;  /* 0x0000000d0300720c */ /* 0x000fe20003fa4070 */
[----:B------:R-:W-:Y:S01]  /*1390*/  IMAD.HI.U32 R18, R10, R21, RZ ;  /* 0x000000150a127227 */ /* 0x000fe200078e00ff */
[----:B------:R-:W-:-:S02]  /*13a0*/  LEA.HI R130, R106, 0x2e, RZ, 0x1a ;  /* 0x0000002e6a827811 */ /* 0x000fc400078fd0ff */
[----:B------:R-:W-:Y:S01]  /*13b0*/  ISETP.GT.U32.AND P1, PT, R3, R14, PT ;  /* 0x0000000e0300720c */ /* 0x000fe20003f24070 */
[----:B------:R-:W-:Y:S01]  /*13c0*/  @!P4 IMAD.IADD R15, R15, 0x1, -R3 ;  /* 0x000000010f0fc824 */ /* 0x000fe200078e0a03 */
[----:B------:R-:W-:Y:S01]  /*13d0*/  LEA.HI R128, R106, 0x1e, RZ, 0x1a ;  /* 0x0000001e6a807811 */ /* 0x000fe200078fd0ff */
[C---:B------:R-:W-:Y:S01]  /*13e0*/  IMAD R16, R3.reuse, R16, R17 ;  /* 0x0000001003107224 */ /* 0x040fe200078e0211 */
[----:B------:R-:W-:Y:S01]  /*13f0*/  LOP3.LUT R210, R2, 0x78, RZ, 0xfc, !PT ;  /* 0x0000007802d27812 */ /* 0x000fe200078efcff */
[----:B------:R-:W-:Y:S01]  /*1400*/  IMAD.HI.U32 R17, R10, R20, RZ ;  /* 0x000000140a117227 */ /* 0x000fe200078e00ff */
[----:B------:R-:W-:Y:S02]  /*1410*/  ISETP.GT.U32.AND P4, PT, R3, R15, PT ;  /* 0x0000000f0300720c */ /* 0x000fe40003f84070 */
[----:B------:R-:W-:Y:S01]  /*1420*/  LOP3.LUT R208, R2, 0x7c, RZ, 0xfc, !PT ;  /* 0x0000007c02d07812 */ /* 0x000fe200078efcff */
[----:B------:R-:W-:Y:S01]  /*1430*/  IMAD.HI.U32 R19, R10, R22, RZ ;  /* 0x000000160a137227 */ /* 0x000fe200078e00ff */
[----:B------:R-:W-:-:S02]  /*1440*/  LEA.HI R132, R106, 0x3e, RZ, 0x1a ;  /* 0x0000003e6a847811 */ /* 0x000fc400078fd0ff */
[C---:B------:R-:W-:Y:S01]  /*1450*/  LOP3.LUT R213, R2.reuse, 0x72, RZ, 0xfc, !PT ;  /* 0x0000007202d57812 */ /* 0x040fe200078efcff */
[----:B------:R-:W-:Y:S01]  /*1460*/  IMAD.MOV R18, RZ, RZ, -R18 ;  /* 0x000000ffff127224 */ /* 0x000fe200078e0a12 */
[----:B------:R-:W-:Y:S01]  /*1470*/  LOP3.LUT R211, R2, 0x76, RZ, 0xfc, !PT ;  /* 0x0000007602d37812 */ /* 0x000fe200078efcff */
[----:B------:R-:W-:Y:S01]  /*1480*/  IMAD.MOV R17, RZ, RZ, -R17 ;  /* 0x000000ffff117224 */ /* 0x000fe200078e0a11 */
[----:B------:R-:W-:Y:S01]  /*1490*/  LEA.HI R126, R106, 0xe, RZ, 0x1a ;  /* 0x0000000e6a7e7811 */ /* 0x000fe200078fd0ff */
[----:B------:R-:W-:Y:S01]  /*14a0*/  IMAD.MOV R19, RZ, RZ, -R19 ;  /* 0x000000ffff137224 */ /* 0x000fe200078e0a13 */
[C---:B------:R-:W-:Y:S01]  /*14b0*/  LOP3.LUT R216, R2.reuse, 0x6a, RZ, 0xfc, !PT ;  /* 0x0000006a02d87812 */ /* 0x040fe200078efcff */
[----:B------:R-:W-:Y:S01]  /*14c0*/  IMAD R18, R3, R18, R21 ;  /* 0x0000001203127224 */ /* 0x000fe200078e0215 */
[----:B------:R-:W-:Y:S01]  /*14d0*/  LOP3.LUT R214, R2, 0x70, RZ, 0xfc, !PT ;  /* 0x0000007002d67812 */ /* 0x000fe200078efcff */
[----:B------:R-:W-:Y:S01]  /*14e0*/  @!P3 IMAD.MOV R11, RZ, RZ, -R11 ;  /* 0x000000ffff0bb224 */ /* 0x000fe200078e0a0b */
[----:B------:R-:W-:Y:S01]  /*14f0*/  ISETP.GE.AND P3, PT, R23, RZ, PT ;  /* 0x000000ff1700720c */ /* 0x000fe20003f66270 */
[--C-:B------:R-:W-:Y:S01]  /*1500*/  @!P5 IMAD.IADD R13, R13, 0x1, -R3.reuse ;  /* 0x000000010d0dd824 */ /* 0x100fe200078e0a03 */
[C---:B------:R-:W-:Y:S01]  /*1510*/  ISETP.GT.U32.AND P5, PT, R3.reuse, R16, PT ;  /* 0x000000100300720c */ /* 0x040fe20003fa4070 */
[C---:B------:R-:W-:Y:S01]  /*1520*/  IMAD R17, R3.reuse, R17, R20 ;  /* 0x0000001103117224 */ /* 0x040fe200078e0214 */
[----:B------:R-:W-:Y:S01]  /*1530*/  LOP3.LUT R23, R4, 0x31, RZ, 0xfc, !PT ;  /* 0x0000003104177812 */ /* 0x000fe200078efcff */
[C---:B------:R-:W-:Y:S01]  /*1540*/  IMAD R19, R3.reuse, R19, R22 ;  /* 0x0000001303137224 */ /* 0x040fe200078e0216 */
[----:B------:R-:W-:Y:S01]  /*1550*/  LOP3.LUT R219, R2, 0x64, RZ, 0xfc, !PT ;  /* 0x0000006402db7812 */ /* 0x000fe200078efcff */
[----:B------:R-:W-:Y:S01]  /*1560*/  @!P1 IMAD.IADD R14, R14, 0x1, -R3 ;  /* 0x000000010e0e9824 */ /* 0x000fe200078e0a03 */
[C---:B------:R-:W-:Y:S01]  /*1570*/  ISETP.GT.U32.AND P1, PT, R3.reuse, R18, PT ;  /* 0x000000120300720c */ /* 0x040fe20003f24070 */
[----:B------:R-:W-:Y:S01]  /*1580*/  @!P2 IMAD.MOV R13, RZ, RZ, -R13 ;  /* 0x000000ffff0da224 */ /* 0x000fe200078e0a0d */
[C---:B------:R-:W-:Y:S01]  /*1590*/  ISETP.GT.U32.AND P2, PT, R3.reuse, R17, PT ;  /* 0x000000110300720c */ /* 0x040fe20003f44070 */
[----:B------:R-:W-:Y:S01]  /*15a0*/  @!P6 IMAD.MOV R14, RZ, RZ, -R14 ;  /* 0x000000ffff0ee224 */ /* 0x000fe200078e0a0e */
[----:B------:R-:W-:Y:S01]  /*15b0*/  ISETP.GT.U32.AND P6, PT, R3, R19, PT ;  /* 0x000000130300720c */ /* 0x000fe20003fc4070 */
[--C-:B------:R-:W-:Y:S01]  /*15c0*/  @!P4 IMAD.IADD R15, R15, 0x1, -R3.reuse ;  /* 0x000000010f0fc824 */ /* 0x100fe200078e0a03 */
[----:B------:R-:W-:Y:S01]  /*15d0*/  IABS R21, R23 ;  /* 0x0000001700157213 */ /* 0x000fe20000000000 */
[----:B------:R-:W-:Y:S01]  /*15e0*/  @!P5 IMAD.IADD R16, R16, 0x1, -R3 ;  /* 0x000000011010d824 */ /* 0x000fe200078e0a03 */
[----:B------:R-:W-:Y:S01]  /*15f0*/  ISETP.GE.AND P4, PT, R24, RZ, PT ;  /* 0x000000ff1800720c */ /* 0x000fe20003f86270 */
[----:B------:R-:W-:Y:S01]  /*1600*/  @!P0 IMAD.MOV R15, RZ, RZ, -R15 ;  /* 0x000000ffff0f8224 */ /* 0x000fe200078e0a0f */
[----:B------:R-:W-:Y:S01]  /*1610*/  LOP3.LUT R24, R4, 0x30, RZ, 0xfc, !PT ;  /* 0x0000003004187812 */ /* 0x000fe200078efcff */
[----:B------:R-:W-:Y:S01]  /*1620*/  IMAD.HI.U32 R20, R10, R21, RZ ;  /* 0x000000150a147227 */ /* 0x000fe200078e00ff */
[----:B------:R-:W-:-:S02]  /*1630*/  ISETP.GT.U32.AND P5, PT, R3, R16, PT ;  /* 0x000000100300720c */ /* 0x000fc40003fa4070 */
[----:B------:R-:W-:Y:S01]  /*1640*/  IABS R22, R24 ;  /* 0x0000001800167213 */ /* 0x000fe20000000000 */
[--C-:B------:R-:W-:Y:S01]  /*1650*/  @!P1 IMAD.IADD R18, R18, 0x1, -R3.reuse ;  /* 0x0000000112129824 */ /* 0x100fe200078e0a03 */
[----:B------:R-:W-:Y:S01]  /*1660*/  ISETP.GE.AND P0, PT, R25, RZ, PT ;  /* 0x000000ff1900720c */ /* 0x000fe20003f06270 */
[----:B------:R-:W-:Y:S01]  /*1670*/  IMAD.MOV R20, RZ, RZ, -R20 ;  /* 0x000000ffff147224 */ /* 0x000fe200078e0a14 */
[----:B------:R-:W-:Y:S01]  /*1680*/  IABS R25, R27 ;  /* 0x0000001b00197213 */ /* 0x000fe20000000000 */
[--C-:B------:R-:W-:Y:S01]  /*1690*/  @!P2 IMAD.IADD R17, R17, 0x1, -R3.reuse ;  /* 0x000000011111a824 */ /* 0x100fe200078e0a03 */
[----:B------:R-:W-:Y:S01]  /*16a0*/  ISETP.GE.AND P2, PT, R23, RZ, PT ;  /* 0x000000ff1700720c */ /* 0x000fe20003f46270 */
[----:B------:R-:W-:Y:S01]  /*16b0*/  @!P6 IMAD.IADD R19, R19, 0x1, -R3 ;  /* 0x000000011313e824 */ /* 0x000fe200078e0a03 */
[C---:B------:R-:W-:Y:S01]  /*16c0*/  ISETP.GT.U32.AND P6, PT, R3.reuse, R18, PT ;  /* 0x000000120300720c */ /* 0x040fe20003fc4070 */
[C---:B------:R-:W-:Y:S01]  /*16d0*/  IMAD R20, R3.reuse, R20, R21 ;  /* 0x0000001403147224 */ /* 0x040fe200078e0215 */
[----:B------:R-:W-:Y:S01]  /*16e0*/  ISETP.GT.U32.AND P1, PT, R3, R17, PT ;  /* 0x000000110300720c */ /* 0x000fe20003f24070 */
[----:B------:R-:W-:Y:S01]  /*16f0*/  IMAD.HI.U32 R21, R10, R22, RZ ;  /* 0x000000160a157227 */ /* 0x000fe200078e00ff */
[----:B------:R-:W-:-:S02]  /*1700*/  LOP3.LUT R217, R2, 0x68, RZ, 0xfc, !PT ;  /* 0x0000006802d97812 */ /* 0x000fc400078efcff */
[C---:B------:R-:W-:Y:S01]  /*1710*/  LOP3.LUT R209, R2.reuse, 0x7a, RZ, 0xfc, !PT ;  /* 0x0000007a02d17812 */ /* 0x040fe200078efcff */
[----:B------:R-:W-:Y:S01]  /*1720*/  IMAD.MOV R21, RZ, RZ, -R21 ;  /* 0x000000ffff157224 */ /* 0x000fe200078e0a15 */
[----:B------:R-:W-:Y:S01]  /*1730*/  LOP3.LUT R222, R2, 0x5c, RZ, 0xfc, !PT ;  /* 0x0000005c02de7812 */ /* 0x000fe200078efcff */
[--C-:B------:R-:W-:Y:S01]  /*1740*/  @!P5 IMAD.IADD R16, R16, 0x1, -R3.reuse ;  /* 0x000000011010d824 */ /* 0x100fe200078e0a03 */
[----:B------:R-:W-:Y:S01]  /*1750*/  ISETP.GE.AND P5, PT, R26, RZ, PT ;  /* 0x000000ff1a00720c */ /* 0x000fe20003fa6270 */
[C---:B------:R-:W-:Y:S01]  /*1760*/  IMAD R21, R3.reuse, R21, R22 ;  /* 0x0000001503157224 */ /* 0x040fe200078e0216 */
[----:B------:R-:W-:Y:S01]  /*1770*/  IABS R26, R29 ;  /* 0x0000001d001a7213 */ /* 0x000fe20000000000 */
[--C-:B------:R-:W-:Y:S01]  /*1780*/  @!P6 IMAD.IADD R18, R18, 0x1, -R3.reuse ;  /* 0x000000011212e824 */ /* 0x100fe200078e0a03 */
[----:B------:R-:W-:Y:S01]  /*1790*/  LOP3.LUT R220, R2, 0x62, RZ, 0xfc, !PT ;  /* 0x0000006202dc7812 */ /* 0x000fe200078efcff */
[----:B------:R-:W-:Y:S01]  /*17a0*/  @!P3 IMAD.MOV R16, RZ, RZ, -R16 ;  /* 0x000000ffff10b224 */ /* 0x000fe200078e0a10 */
[----:B------:R-:W-:Y:S01]  /*17b0*/  ISETP.GT.U32.AND P6, PT, R3, R21, PT ;  /* 0x000000150300720c */ /* 0x000fe20003fc4070 */
[----:B------:R-:W-:Y:S01]  /*17c0*/  @!P1 IMAD.IADD R17, R17, 0x1, -R3 ;  /* 0x0000000111119824 */ /* 0x000fe200078e0a03 */
[C---:B------:R-:W-:Y:S01]  /*17d0*/  ISETP.GT.U32.AND P3, PT, R3.reuse, R19, PT ;  /* 0x000000130300720c */ /* 0x040fe20003f64070 */
[----:B------:R-:W-:Y:S01]  /*17e0*/  IMAD.HI.U32 R22, R10, R25, RZ ;  /* 0x000000190a167227 */ /* 0x000fe200078e00ff */
[----:B------:R-:W-:-:S02]  /*17f0*/  ISETP.GT.U32.AND P1, PT, R3, R20, PT ;  /* 0x000000140300720c */ /* 0x000fc40003f24070 */
[----:B------:R-:W-:Y:S01]  /*1800*/  LOP3.LUT R212, R2, 0x74, RZ, 0xfc, !PT ;  /* 0x0000007402d47812 */ /* 0x000fe200078efcff */
[----:B------:R-:W-:Y:S01]  /*1810*/  IMAD.HI.U32 R23, R10, R26, RZ ;  /* 0x0000001a0a177227 */ /* 0x000fe200078e00ff */
[C---:B------:R-:W-:Y:S02]  /*1820*/  LOP3.LUT R225, R2.reuse, 0x56, RZ, 0xfc, !PT ;  /* 0x0000005602e17812 */ /* 0x040fe400078efcff */
[C---:B------:R-:W-:Y:S01]  /*1830*/  LOP3.LUT R223, R2.reuse, 0x5a, RZ, 0xfc, !PT ;  /* 0x0000005a02df7812 */ /* 0x040fe200078efcff */
[----:B------:R-:W-:Y:S01]  /*1840*/  @!P4 IMAD.MOV R17, RZ, RZ, -R17 ;  /* 0x000000ffff11c224 */ /* 0x000fe200078e0a11 */
[C---:B------:R-:W-:Y:S01]  /*1850*/  LOP3.LUT R215, R2.reuse, 0x6c, RZ, 0xfc, !PT ;  /* 0x0000006c02d77812 */ /* 0x040fe200078efcff */
[--C-:B------:R-:W-:Y:S01]  /*1860*/  @!P6 IMAD.IADD R21, R21, 0x1, -R3.reuse ;  /* 0x000000011515e824 */ /* 0x100fe200078e0a03 */
[----:B------:R-:W-:Y:S01]  /*1870*/  LOP3.LUT R228, R2, 0x50, RZ, 0xfc, !PT ;  /* 0x0000005002e47812 */ /* 0x000fe200078efcff */
[--C-:B------:R-:W-:Y:S01]  /*1880*/  @!P3 IMAD.IADD R19, R19, 0x1, -R3.reuse ;  /* 0x000000011313b824 */ /* 0x100fe200078e0a03 */
[----:B------:R-:W-:Y:S01]  /*1890*/  ISETP.GE.AND P3, PT, R24, RZ, PT ;  /* 0x000000ff1800720c */ /* 0x000fe20003f66270 */
[----:B------:R-:W-:Y:S01]  /*18a0*/  @!P1 IMAD.IADD R20, R20, 0x1, -R3 ;  /* 0x0000000114149824 */ /* 0x000fe200078e0a03 */
[----:B------:R-:W-:Y:S01]  /*18b0*/  ISETP.GE.AND P1, PT, R27, RZ, PT ;  /* 0x000000ff1b00720c */ /* 0x000fe20003f26270 */
[----:B------:R-:W-:Y:S01]  /*18c0*/  IMAD.MOV R22, RZ, RZ, -R22 ;  /* 0x000000ffff167224 */ /* 0x000fe200078e0a16 */
[C---:B------:R-:W-:Y:S01]  /*18d0*/  ISETP.GT.U32.AND P4, PT, R3.reuse, R21, PT ;  /* 0x000000150300720c */ /* 0x040fe20003f84070 */
[----:B------:R-:W-:Y:S01]  /*18e0*/  IMAD.HI.U32 R24, R10, R28, RZ ;  /* 0x0000001c0a187227 */ /* 0x000fe200078e00ff */
[----:B------:R-:W-:-:S02]  /*18f0*/  ISETP.GT.U32.AND P6, PT, R3, R20, PT ;  /* 0x000000140300720c */ /* 0x000fc40003fc4070 */
[C---:B------:R-:W-:Y:S01]  /*1900*/  LOP3.LUT R226, R2.reuse, 0x54, RZ, 0xfc, !PT ;  /* 0x0000005402e27812 */ /* 0x040fe200078efcff */
[----:B------:R-:W-:Y:S01]  /*1910*/  IMAD.MOV R27, RZ, RZ, -R23 ;  /* 0x000000ffff1b7224 */ /* 0x000fe200078e0a17 */
[C---:B------:R-:W-:Y:S01]  /*1920*/  LOP3.LUT R218, R2.reuse, 0x66, RZ, 0xfc, !PT ;  /* 0x0000006602da7812 */ /* 0x040fe200078efcff */
[C---:B------:R-:W-:Y:S01]  /*1930*/  IMAD R23, R3.reuse, R22, R25 ;  /* 0x0000001603177224 */ /* 0x040fe200078e0219 */
[C---:B------:R-:W-:Y:S01]  /*1940*/  LOP3.LUT R231, R2.reuse, 0x48, RZ, 0xfc, !PT ;  /* 0x0000004802e77812 */ /* 0x040fe200078efcff */
[----:B------:R-:W-:Y:S01]  /*1950*/  IMAD.MOV R24, RZ, RZ, -R24 ;  /* 0x000000ffff187224 */ /* 0x000fe200078e0a18 */
[C---:B------:R-:W-:Y:S01]  /*1960*/  LOP3.LUT R229, R2.reuse, 0x4c, RZ, 0xfc, !PT ;  /* 0x0000004c02e57812 */ /* 0x040fe200078efcff */
[C---:B------:R-:W-:Y:S01]  /*1970*/  IMAD R22, R3.reuse, R27, R26 ;  /* 0x0000001b03167224 */ /* 0x040fe200078e021a */
[----:B------:R-:W-:Y:S01]  /*1980*/  IABS R27, R32 ;  /* 0x00000020001b7213 */ /* 0x000fe20000000000 */
[C---:B------:R-:W-:Y:S01]  /*1990*/  IMAD R24, R3.reuse, R24, R28 ;  /* 0x0000001803187224 */ /* 0x040fe200078e021c */
[----:B------:R-:W-:Y:S01]  /*19a0*/  LOP3.LUT R221, R2, 0x60, RZ, 0xfc, !PT ;  /* 0x0000006002dd7812 */ /* 0x000fe200078efcff */
[----:B------:R-:W-:Y:S01]  /*19b0*/  @!P5 IMAD.MOV R19, RZ, RZ, -R19 ;  /* 0x000000ffff13d224 */ /* 0x000fe200078e0a13 */
[----:B------:R-:W-:Y:S01]  /*19c0*/  ISETP.GT.U32.AND P5, PT, R3, R22, PT ;  /* 0x000000160300720c */ /* 0x000fe20003fa4070 */
[--C-:B------:R-:W-:Y:S01]  /*19d0*/  @!P4 IMAD.IADD R21, R21, 0x1, -R3.reuse ;  /* 0x000000011515c824 */ /* 0x100fe200078e0a03 */
[C---:B------:R-:W-:Y:S01]  /*19e0*/  ISETP.GT.U32.AND P4, PT, R3.reuse, R24, PT ;  /* 0x000000180300720c */ /* 0x040fe20003f84070 */
[----:B------:R-:W-:Y:S01]  /*19f0*/  @!P0 IMAD.MOV R18, RZ, RZ, -R18 ;  /* 0x000000ffff128224 */ /* 0x000fe200078e0a12 */
[----:B------:R-:W-:Y:S01]  /*1a00*/  ISETP.GT.U32.AND P0, PT, R3, R23, PT ;  /* 0x000000170300720c */ /* 0x000fe20003f04070 */
[----:B------:R-:W-:Y:S01]  /*1a10*/  @!P6 IMAD.IADD R20, R20, 0x1, -R3 ;  /* 0x000000011414e824 */ /* 0x000fe200078e0a03 */
[----:B------:R-:W-:Y:S01]  /*1a20*/  ISETP.GE.AND P6, PT, R29, RZ, PT ;  /* 0x000000ff1d00720c */ /* 0x000fe20003fc6270 */
[----:B------:R-:W-:Y:S01]  /*1a30*/  IMAD.HI.U32 R25, R10, R27, RZ ;  /* 0x0000001b0a197227 */ /* 0x000fe200078e00ff */
[----:B------:R-:W-:-:S02]  /*1a40*/  IABS R29, R33 ;  /* 0x00000021001d7213 */ /* 0x000fc40000000000 */
[C---:B------:R-:W-:Y:S01]  /*1a50*/  LOP3.LUT R234, R2.reuse, 0x42, RZ, 0xfc, !PT ;  /* 0x0000004202ea7812 */ /* 0x040fe200078efcff */
[----:B------:R-:W-:Y:S01]  /*1a60*/  IMAD.MOV R28, RZ, RZ, -R25 ;  /* 0x000000ffff1c7224 */ /* 0x000fe200078e0a19 */
[----:B------:R-:W-:Y:S01]  /*1a70*/  LOP3.LUT R232, R2, 0x46, RZ, 0xfc, !PT ;  /* 0x0000004602e87812 */ /* 0x000fe200078efcff */
[--C-:B------:R-:W-:Y:S01]  /*1a80*/  @!P5 IMAD.IADD R22, R22, 0x1, -R3.reuse ;  /* 0x000000011616d824 */ /* 0x100fe200078e0a03 */
[----:B------:R-:W-:Y:S01]  /*1a90*/  LOP3.LUT R224, R2, 0x58, RZ, 0xfc, !PT ;  /* 0x0000005802e07812 */ /* 0x000fe200078efcff */
[--C-:B------:R-:W-:Y:S01]  /*1aa0*/  @!P4 IMAD.IADD R24, R24, 0x1, -R3.reuse ;  /* 0x000000011818c824 */ /* 0x100fe200078e0a03 */
[----:B------:R-:W-:Y:S01]  /*1ab0*/  LOP3.LUT R238, R2, 0x3a, RZ, 0xfc, !PT ;  /* 0x0000003a02ee7812 */ /* 0x000fe200078efcff */
[----:B------:R-:W-:Y:S01]  /*1ac0*/  IMAD.HI.U32 R26, R10, R29, RZ ;  /* 0x0000001d0a1a7227 */ /* 0x000fe200078e00ff */
[----:B------:R-:W-:Y:S02]  /*1ad0*/  ISETP.GT.U32.AND P4, PT, R3, R22, PT ;  /* 0x000000160300720c */ /* 0x000fe40003f84070 */
[C---:B------:R-:W-:Y:S01]  /*1ae0*/  LOP3.LUT R236, R2.reuse, 0x40, RZ, 0xfc, !PT ;  /* 0x0000004002ec7812 */ /* 0x040fe200078efcff */
[----:B------:R-:W-:Y:S01]  /*1af0*/  IMAD.MOV R26, RZ, RZ, -R26 ;  /* 0x000000ffff1a7224 */ /* 0x000fe200078e0a1a */
[----:B------:R-:W-:Y:S01]  /*1b00*/  LOP3.LUT R227, R2, 0x52, RZ, 0xfc, !PT ;  /* 0x0000005202e37812 */ /* 0x000fe200078efcff */
[----:B------:R-:W-:Y:S01]  /*1b10*/  @!P0 IMAD.IADD R23, R23, 0x1, -R3 ;  /* 0x0000000117178824 */ /* 0x000fe200078e0a03 */
[----:B------:R-:W-:Y:S01]  /*1b20*/  ISETP.GE.AND P0, PT, R30, RZ, PT ;  /* 0x000000ff1e00720c */ /* 0x000fe20003f06270 */
[C---:B------:R-:W-:Y:S01]  /*1b30*/  IMAD R26, R3.reuse, R26, R29 ;  /* 0x0000001a031a7224 */ /* 0x040fe200078e021d */
[----:B------:R-:W-:Y:S01]  /*1b40*/  IABS R30, R34 ;  /* 0x00000022001e7213 */ /* 0x000fe20000000000 */
[C---:B------:R-:W-:Y:S01]  /*1b50*/  IMAD R25, R3.reuse, R28, R27 ;  /* 0x0000001c03197224 */ /* 0x040fe200078e021b */
[C---:B------:R-:W-:Y:S01]  /*1b60*/  ISETP.GT.U32.AND P5, PT, R3.reuse, R23, PT ;  /* 0x000000170300720c */ /* 0x040fe20003fa4070 */
[----:B------:R-:W-:Y:S01]  /*1b70*/  @!P2 IMAD.MOV R20, RZ, RZ, -R20 ;  /* 0x000000ffff14a224 */ /* 0x000fe200078e0a14 */
[C---:B------:R-:W-:Y:S01]  /*1b80*/  ISETP.GT.U32.AND P2, PT, R3.reuse, R24, PT ;  /* 0x000000180300720c */ /* 0x040fe20003f44070 */
[----:B------:R-:W-:Y:S01]  /*1b90*/  @!P4 IMAD.IADD R22, R22, 0x1, -R3 ;  /* 0x000000011616c824 */ /* 0x000fe200078e0a03 */
[----:B------:R-:W-:Y:S01]  /*1ba0*/  ISETP.GT.U32.AND P4, PT, R3, R26, PT ;  /* 0x0000001a0300720c */ /* 0x000fe20003f84070 */
[----:B------:R-:W-:Y:S01]  /*1bb0*/  IMAD.HI.U32 R28, R10, R31, RZ ;  /* 0x0000001f0a1c7227 */ /* 0x000fe200078e00ff */
[----:B------:R-:W-:-:S02]  /*1bc0*/  IABS R29, R36 ;  /* 0x00000024001d7213 */ /* 0x000fc40000000000 */
[----:B------:R-:W-:Y:S01]  /*1bd0*/  LOP3.LUT R241, R2, 0x34, RZ, 0xfc, !PT ;  /* 0x0000003402f17812 */ /* 0x000fe200078efcff */
[----:B------:R-:W-:Y:S01]  /*1be0*/  IMAD.HI.U32 R27, R10, R30, RZ ;  /* 0x0000001e0a1b7227 */ /* 0x000fe200078e00ff */
[C---:B------:R-:W-:Y:S02]  /*1bf0*/  LOP3.LUT R239, R2.reuse, 0x38, RZ, 0xfc, !PT ;  /* 0x0000003802ef7812 */ /* 0x040fe400078efcff */
[C---:B------:R-:W-:Y:S01]  /*1c00*/  LOP3.LUT R230, R2.reuse, 0x4a, RZ, 0xfc, !PT ;  /* 0x0000004a02e67812 */ /* 0x040fe200078efcff */
[--C-:B------:R-:W-:Y:S01]  /*1c10*/  @!P5 IMAD.IADD R23, R23, 0x1, -R3.reuse ;  /* 0x000000011717d824 */ /* 0x100fe200078e0a03 */
[C---:B------:R-:W-:Y:S01]  /*1c20*/  ISETP.GT.U32.AND P5, PT, R3.reuse, R25, PT ;  /* 0x000000190300720c */ /* 0x040fe20003fa4070 */
[----:B------:R-:W-:Y:S01]  /*1c30*/  IMAD.MOV R28, RZ, RZ, -R28 ;  /* 0x000000ffff1c7224 */ /* 0x000fe200078e0a1c */
[----:B------:R-:W-:Y:S01]  /*1c40*/  LOP3.LUT R244, R2, 0x2c, RZ, 0xfc, !PT ;  /* 0x0000002c02f47812 */ /* 0x000fe200078efcff */
[----:B------:R-:W-:Y:S01]  /*1c50*/  @!P4 IMAD.IADD R26, R26, 0x1, -R3 ;  /* 0x000000011a1ac824 */ /* 0x000fe200078e0a03 */
[C---:B------:R-:W-:Y:S01]  /*1c60*/  LOP3.LUT R242, R2.reuse, 0x32, RZ, 0xfc, !PT ;  /* 0x0000003202f27812 */ /* 0x040fe200078efcff */
[----:B------:R-:W-:Y:S01]  /*1c70*/  IMAD.MOV R27, RZ, RZ, -R27 ;  /* 0x000000ffff1b7224 */ /* 0x000fe200078e0a1b */
[----:B------:R-:W-:Y:S01]  /*1c80*/  LOP3.LUT R233, R2, 0x44, RZ, 0xfc, !PT ;  /* 0x0000004402e97812 */ /* 0x000fe200078efcff */
[C---:B------:R-:W-:Y:S01]  /*1c90*/  IMAD R28, R3.reuse, R28, R31 ;  /* 0x0000001c031c7224 */ /* 0x040fe200078e021f */
[C---:B------:R-:W-:Y:S01]  /*1ca0*/  ISETP.GT.U32.AND P4, PT, R3.reuse, R26, PT ;  /* 0x0000001a0300720c */ /* 0x040fe20003f84070 */
[----:B------:R-:W-:Y:S01]  /*1cb0*/  @!P3 IMAD.MOV R21, RZ, RZ, -R21 ;  /* 0x000000ffff15b224 */ /* 0x000fe200078e0a15 */
[----:B------:R-:W-:Y:S01]  /*1cc0*/  LOP3.LUT R31, R4, 0x27, RZ, 0xfc, !PT ;  /* 0x00000027041f7812 */ /* 0x000fe200078efcff */
[----:B------:R-:W-:Y:S01]  /*1cd0*/  IMAD R27, R3, R27, R30 ;  /* 0x0000001b031b7224 */ /* 0x000fe200078e021e */
[C---:B------:R-:W-:Y:S01]  /*1ce0*/  LOP3.LUT R247, R2.reuse, 0x26, RZ, 0xfc, !PT ;  /* 0x0000002602f77812 */ /* 0x040fe200078efcff */
[----:B------:R-:W-:Y:S01]  /*1cf0*/  @!P5 IMAD.IADD R25, R25, 0x1, -R3 ;  /* 0x000000011919d824 */ /* 0x000fe200078e0a03 */
[----:B------:R-:W-:Y:S01]  /*1d00*/  ISETP.GE.AND P5, PT, R33, RZ, PT ;  /* 0x000000ff2100720c */ /* 0x000fe20003fa6270 */
[----:B------:R-:W-:Y:S01]  /*1d10*/  IMAD.MOV.U32 R30, RZ, RZ, R29 ;  /* 0x000000ffff1e7224 */ /* 0x000fe200078e001d */
[----:B------:R-:W-:Y:S01]  /*1d20*/  LOP3.LUT R245, R2, 0x2a, RZ, 0xfc, !PT ;  /* 0x0000002a02f57812 */ /* 0x000fe200078efcff */
[----:B------:R-:W-:Y:S01]  /*1d30*/  @!P2 IMAD.IADD R24, R24, 0x1, -R3 ;  /* 0x000000011818a824 */ /* 0x000fe200078e0a03 */
[----:B------:R-:W-:Y:S01]  /*1d40*/  ISETP.GT.U32.AND P3, PT, R3, R25, PT ;  /* 0x000000190300720c */ /* 0x000fe20003f64070 */
[----:B------:R-:W-:Y:S01]  /*1d50*/  IMAD.HI.U32 R29, R10, R30, RZ ;  /* 0x0000001e0a1d7227 */ /* 0x000fe200078e00ff */
[----:B------:R-:W-:-:S02]  /*1d60*/  ISETP.GE.AND P2, PT, R32, RZ, PT ;  /* 0x000000ff2000720c */ /* 0x000fc40003f46270 */
[----:B------:R-:W-:Y:S01]  /*1d70*/  IABS R32, R31 ;  /* 0x0000001f00207213 */ /* 0x000fe20000000000 */
[----:B------:R-:W-:Y:S01]  /*1d80*/  @!P4 IMAD.IADD R26, R26, 0x1, -R3 ;  /* 0x000000011a1ac824 */ /* 0x000fe200078e0a03 */
[C---:B------:R-:W-:Y:S01]  /*1d90*/  ISETP.GT.U32.AND P4, PT, R3.reuse, R28, PT ;  /* 0x0000001c0300720c */ /* 0x040fe20003f84070 */
[----:B------:R-:W-:Y:S01]  /*1da0*/  IMAD.MOV R29, RZ, RZ, -R29 ;  /* 0x000000ffff1d7224 */ /* 0x000fe200078e0a1d */
[C---:B------:R-:W-:Y:S01]  /*1db0*/  LOP3.LUT R237, R2.reuse, 0x3c, RZ, 0xfc, !PT ;  /* 0x0000003c02ed7812 */ /* 0x040fe200078efcff */
[----:B------:R-:W-:Y:S01]  /*1dc0*/  @!P1 IMAD.MOV R23, RZ, RZ, -R23 ;  /* 0x000000ffff179224 */ /* 0x000fe200078e0a17 */
[C---:B------:R-:W-:Y:S01]  /*1dd0*/  ISETP.GT.U32.AND P1, PT, R3.reuse, R27, PT ;  /* 0x0000001b0300720c */ /* 0x040fe20003f24070 */
[----:B------:R-:W-:Y:S01]  /*1de0*/  IMAD R29, R3, R29, R30 ;  /* 0x0000001d031d7224 */ /* 0x000fe200078e021e */
[----:B------:R-:W-:Y:S01]  /*1df0*/  LOP3.LUT R250, R2, 0x20, RZ, 0xfc, !PT ;  /* 0x0000002002fa7812 */ /* 0x000fe200078efcff */
[----:B------:R-:W-:Y:S01]  /*1e00*/  @!P3 IMAD.IADD R25, R25, 0x1, -R3 ;  /* 0x000000011919b824 */ /* 0x000fe200078e0a03 */
[----:B------:R-:W-:Y:S01]  /*1e10*/  ISETP.GE.AND P3, PT, R36, RZ, PT ;  /* 0x000000ff2400720c */ /* 0x000fe20003f66270 */
[----:B------:R-:W-:Y:S01]  /*1e20*/  IMAD.HI.U32 R30, R10, R32, RZ ;  /* 0x000000200a1e7227 */ /* 0x000fe200078e00ff */
[----:B------:R-:W-:-:S02]  /*1e30*/  LOP3.LUT R36, R4, 0x25, RZ, 0xfc, !PT ;  /* 0x0000002504247812 */ /* 0x000fc400078efcff */
[----:B------:R-:W-:Y:S01]  /*1e40*/  LOP3.LUT R248, R2, 0x24, RZ, 0xfc, !PT ;  /* 0x0000002402f87812 */ /* 0x000fe200078efcff */
[----:B------:R-:W-:Y:S01]  /*1e50*/  @!P4 IMAD.IADD R28, R28, 0x1, -R3 ;  /* 0x000000011c1cc824 */ /* 0x000fe200078e0a03 */
[C---:B------:R-:W-:Y:S01]  /*1e60*/  LOP3.LUT R240, R2.reuse, 0x36, RZ, 0xfc, !PT ;  /* 0x0000003602f07812 */ /* 0x040fe200078efcff */
[----:B------:R-:W-:Y:S01]  /*1e70*/  @!P2 IMAD.MOV R25, RZ, RZ, -R25 ;  /* 0x000000ffff19a224 */ /* 0x000fe200078e0a19 */
[C---:B------:R-:W-:Y:S01]  /*1e80*/  ISETP.GT.U32.AND P2, PT, R3.reuse, R29, PT ;  /* 0x0000001d0300720c */ /* 0x040fe20003f44070 */
[----:B------:R-:W-:Y:S01]  /*1e90*/  IMAD.MOV R30, RZ, RZ, -R30 ;  /* 0x000000ffff1e7224 */ /* 0x000fe200078e0a1e */
[----:B------:R-:W-:Y:S01]  /*1ea0*/  ISETP.GT.U32.AND P4, PT, R3, R28, PT ;  /* 0x0000001c0300720c */ /* 0x000fe20003f84070 */
[--C-:B------:R-:W-:Y:S01]  /*1eb0*/  @!P1 IMAD.IADD R27, R27, 0x1, -R3.reuse ;  /* 0x000000011b1b9824 */ /* 0x100fe200078e0a03 */
[C---:B------:R-:W-:Y:S01]  /*1ec0*/  LOP3.LUT R124, R2.reuse, 0x18, RZ, 0xfc, !PT ;  /* 0x00000018027c7812 */ /* 0x040fe200078efcff */
[C---:B------:R-:W-:Y:S01]  /*1ed0*/  IMAD R30, R3.reuse, R30, R32 ;  /* 0x0000001e031e7224 */ /* 0x040fe200078e0220 */
[----:B------:R-:W-:Y:S01]  /*1ee0*/  LOP3.LUT R251, R2, 0x1c, RZ, 0xfc, !PT ;  /* 0x0000001c02fb7812 */ /* 0x000fe200078efcff */
[----:B------:R-:W-:Y:S01]  /*1ef0*/  @!P6 IMAD.MOV R22, RZ, RZ, -R22 ;  /* 0x000000ffff16e224 */ /* 0x000fe200078e0a16 */
[----:B------:R-:W-:Y:S01]  /*1f00*/  ISETP.GT.U32.AND P1, PT, R3, R27, PT ;  /* 0x0000001b0300720c */ /* 0x000fe20003f24070 */
[----:B------:R-:W-:Y:S01]  /*1f10*/  @!P0 IMAD.MOV R24, RZ, RZ, -R24 ;  /* 0x000000ffff188224 */ /* 0x000fe200078e0a18 */
[----:B------:R-:W-:Y:S01]  /*1f20*/  ISETP.GE.AND P6, PT, R34, RZ, PT ;  /* 0x000000ff2200720c */ /* 0x000fe20003fc6270 */
[----:B------:R-:W-:Y:S01]  /*1f30*/  @!P5 IMAD.MOV R26, RZ, RZ, -R26 ;  /* 0x000000ffff1ad224 */ /* 0x000fe200078e0a1a */
[----:B------:R-:W-:Y:S01]  /*1f40*/  ISETP.GE.AND P0, PT, R35, RZ, PT ;  /* 0x000000ff2300720c */ /* 0x000fe20003f06270 */
[--C-:B------:R-:W-:Y:S01]  /*1f50*/  @!P2 IMAD.IADD R29, R29, 0x1, -R3.reuse ;  /* 0x000000011d1da824 */ /* 0x100fe200078e0a03 */
[----:B------:R-:W-:Y:S01]  /*1f60*/  LOP3.LUT R34, R4, 0x26, RZ, 0xfc, !PT ;  /* 0x0000002604227812 */ /* 0x000fe200078efcff */
[----:B------:R-:W-:Y:S01]  /*1f70*/  @!P4 IMAD.IADD R28, R28, 0x1, -R3 ;  /* 0x000000011c1cc824 */ /* 0x000fe200078e0a03 */
[----:B------:R-:W-:-:S02]  /*1f80*/  ISETP.GT.U32.AND P4, PT, R3, R30, PT ;  /* 0x0000001e0300720c */ /* 0x000fc40003f84070 */
[----:B------:R-:W-:Y:S02]  /*1f90*/  IABS R35, R36 ;  /* 0x0000002400237213 */ /* 0x000fe40000000000 */
[----:B------:R-:W-:Y:S01]  /*1fa0*/  ISETP.GT.U32.AND P2, PT, R3, R29, PT ;  /* 0x0000001d0300720c */ /* 0x000fe20003f44070 */
[----:B------:R-:W-:Y:S01]  /*1fb0*/  @!P1 IMAD.IADD R27, R27, 0x1, -R3 ;  /* 0x000000011b1b9824 */ /* 0x000fe200078e0a03 */
[----:B------:R-:W-:Y:S01]  /*1fc0*/  IABS R33, R34 ;  /* 0x0000002200217213 */ /* 0x000fe20000000000 */
[----:B------:R-:W-:Y:S01]  /*1fd0*/  IMAD.HI.U32 R32, R10, R35, RZ ;  /* 0x000000230a207227 */ /* 0x000fe200078e00ff */
[----:B------:R-:W-:Y:S02]  /*1fe0*/  ISETP.GE.AND P5, PT, R31, RZ, PT ;  /* 0x000000ff1f00720c */ /* 0x000fe40003fa6270 */
[----:B------:R-:W-:Y:S01]  /*1ff0*/  ISETP.GE.AND P1, PT, R34, RZ, PT ;  /* 0x000000ff2200720c */ /* 0x000fe20003f26270 */
[----:B------:R-:W-:Y:S01]  /*2000*/  IMAD.HI.U32 R31, R10, R33, RZ ;  /* 0x000000210a1f7227 */ /* 0x000fe200078e00ff */
[----:B------:R-:W-:-:S02]  /*2010*/  LOP3.LUT R243, R2, 0x30, RZ, 0xfc, !PT ;  /* 0x0000003002f37812 */ /* 0x000fc400078efcff */
[C---:B------:R-:W-:Y:S01]  /*2020*/  LOP3.LUT R120, R2.reuse, 0x14, RZ, 0xfc, !PT ;  /* 0x0000001402787812 */ /* 0x040fe200078efcff */
[----:B------:R-:W-:Y:S01]  /*2030*/  IMAD.MOV R32, RZ, RZ, -R32 ;  /* 0x000000ffff207224 */ /* 0x000fe200078e0a20 */
[----:B------:R-:W-:Y:S01]  /*2040*/  LOP3.LUT R122, R2, 0x16, RZ, 0xfc, !PT ;  /* 0x00000016027a7812 */ /* 0x000fe200078efcff */
[----:B------:R-:W-:Y:S01]  /*2050*/  @!P4 IMAD.IADD R30, R30, 0x1, -R3 ;  /* 0x000000011e1ec824 */ /* 0x000fe200078e0a03 */
[C---:B------:R-:W-:Y:S01]  /*2060*/  LOP3.LUT R246, R2.reuse, 0x28, RZ, 0xfc, !PT ;  /* 0x0000002802f67812 */ /* 0x040fe200078efcff */
[----:B------:R-:W-:Y:S01]  /*2070*/  IMAD.MOV R34, RZ, RZ, -R31 ;  /* 0x000000ffff227224 */ /* 0x000fe200078e0a1f */
[C---:B------:R-:W-:Y:S01]  /*2080*/  LOP3.LUT R116, R2.reuse, 0x10, RZ, 0xfc, !PT ;  /* 0x0000001002747812 */ /* 0x040fe200078efcff */
[----:B------:R-:W-:Y:S01]  /*2090*/  @!P2 IMAD.IADD R29, R29, 0x1, -R3 ;  /* 0x000000011d1da824 */ /* 0x000fe200078e0a03 */
[C---:B------:R-:W-:Y:S01]  /*20a0*/  ISETP.GT.U32.AND P4, PT, R3.reuse, R30, PT ;  /* 0x0000001e0300720c */ /* 0x040fe20003f84070 */
[C---:B------:R-:W-:Y:S01]  /*20b0*/  IMAD R32, R3.reuse, R32, R35 ;  /* 0x0000002003207224 */ /* 0x040fe200078e0223 */
[----:B------:R-:W-:Y:S01]  /*20c0*/  LOP3.LUT R118, R2, 0x12, RZ, 0xfc, !PT ;  /* 0x0000001202767812 */ /* 0x000fe200078efcff */
[C---:B------:R-:W-:Y:S01]  /*20d0*/  IMAD R31, R3.reuse, R34, R33 ;  /* 0x00000022031f7224 */ /* 0x040fe200078e0221 */
[----:B------:R-:W-:Y:S01]  /*20e0*/  LOP3.LUT R33, R4, 0x24, RZ, 0xfc, !PT ;  /* 0x0000002404217812 */ /* 0x000fe200078efcff */
[----:B------:R-:W-:Y:S01]  /*20f0*/  @!P3 IMAD.MOV R29, RZ, RZ, -R29 ;  /* 0x000000ffff1db224 */ /* 0x000fe200078e0a1d */
[----:B------:R-:W-:Y:S01]  /*2100*/  ISETP.GT.U32.AND P3, PT, R3, R32, PT ;  /* 0x000000200300720c */ /* 0x000fe20003f64070 */
[----:B------:R-:W-:Y:S01]  /*2110*/  IMAD.HI.U32 R34, R10, R37, RZ ;  /* 0x000000250a227227 */ /* 0x000fe200078e00ff */
[----:B------:R-:W-:-:S02]  /*2120*/  ISETP.GE.AND P2, PT, R33, RZ, PT ;  /* 0x000000ff2100720c */ /* 0x000fc40003f46270 */
[----:B------:R-:W-:Y:S01]  /*2130*/  IABS R33, R33 ;  /* 0x0000002100217213 */ /* 0x000fe20000000000 */
[----:B------:R-:W-:Y:S01]  /*2140*/  @!P0 IMAD.MOV R28, RZ, RZ, -R28 ;  /* 0x000000ffff1c8224 */ /* 0x000fe200078e0a1c */
[----:B------:R-:W-:Y:S01]  /*2150*/  ISETP.GT.U32.AND P0, PT, R3, R31, PT ;  /* 0x0000001f0300720c */ /* 0x000fe20003f04070 */
[----:B------:R-:W-:Y:S01]  /*2160*/  @!P4 IMAD.IADD R30, R30, 0x1, -R3 ;  /* 0x000000011e1ec824 */ /* 0x000fe200078e0a03 */
[----:B------:R-:W-:Y:S01]  /*2170*/  ISETP.GE.AND P4, PT, R39, RZ, PT ;  /* 0x000000ff2700720c */ /* 0x000fe20003f86270 */
[----:B------:R-:W-:Y:S01]  /*2180*/  IMAD.MOV.U32 R35, RZ, RZ, R33 ;  /* 0x000000ffff237224 */ /* 0x000fe200078e0021 */
[----:B------:R-:W-:Y:S01]  /*2190*/  IABS R39, R42 ;  /* 0x0000002a00277213 */ /* 0x000fe20000000000 */
[----:B------:R-:W-:Y:S01]  /*21a0*/  IMAD.MOV R34, RZ, RZ, -R34 ;  /* 0x000000ffff227224 */ /* 0x000fe200078e0a22 */
[----:B------:R-:W-:Y:S01]  /*21b0*/  LOP3.LUT R249, R2, 0x22, RZ, 0xfc, !PT ;  /* 0x0000002202f97812 */ /* 0x000fe200078efcff */
[----:B------:R-:W-:Y:S01]  /*21c0*/  @!P3 IMAD.IADD R32, R32, 0x1, -R3 ;  /* 0x000000012020b824 */ /* 0x000fe200078e0a03 */
[----:B------:R-:W-:Y:S01]  /*21d0*/  LEA.HI R207, R106, 0x7e, RZ, 0x1a ;  /* 0x0000007e6acf7811 */ /* 0x000fe200078fd0ff */
[----:B------:R-:W-:Y:S01]  /*21e0*/  IMAD.HI.U32 R33, R10, R35, RZ ;  /* 0x000000230a217227 */ /* 0x000fe200078e00ff */
[----:B------:R-:W-:-:S02]  /*21f0*/  LEA.HI R206, R106, 0x6e, RZ, 0x1a ;  /* 0x0000006e6ace7811 */ /* 0x000fc400078fd0ff */
[C---:B------:R-:W-:Y:S01]  /*2200*/  ISETP.GT.U32.AND P3, PT, R3.reuse, R32, PT ;  /* 0x000000200300720c */ /* 0x040fe20003f64070 */
[----:B------:R-:W-:Y:S01]  /*2210*/  @!P6 IMAD.MOV R27, RZ, RZ, -R27 ;  /* 0x000000ffff1be224 */ /* 0x000fe200078e0a1b */
[----:B------:R-:W-:Y:S01]  /*2220*/  ISETP.GE.AND P6, PT, R36, RZ, PT ;  /* 0x000000ff2400720c */ /* 0x000fe20003fc6270 */
[----:B------:R-:W-:Y:S01]  /*2230*/  IMAD.MOV R36, RZ, RZ, -R33 ;  /* 0x000000ffff247224 */ /* 0x000fe200078e0a21 */
[C---:B------:R-:W-:Y:S01]  /*2240*/  LOP3.LUT R112, R2.reuse, 0xa, RZ, 0xfc, !PT ;  /* 0x0000000a02707812 */ /* 0x040fe200078efcff */
[C---:B------:R-:W-:Y:S01]  /*2250*/  IMAD R34, R3.reuse, R34, R37 ;  /* 0x0000002203227224 */ /* 0x040fe200078e0225 */
[C---:B------:R-:W-:Y:S01]  /*2260*/  LOP3.LUT R114, R2.reuse, 0xc, RZ, 0xfc, !PT ;  /* 0x0000000c02727812 */ /* 0x040fe200078efcff */
[----:B------:R-:W-:Y:S01]  /*2270*/  IMAD.MOV.U32 R37, RZ, RZ, R39 ;  /* 0x000000ffff257224 */ /* 0x000fe200078e0027 */
[----:B------:R-:W-:Y:S01]  /*2280*/  IABS R39, R44 ;  /* 0x0000002c00277213 */ /* 0x000fe20000000000 */
[----:B------:R-:W-:Y:S01]  /*2290*/  IMAD R33, R3, R36, R35 ;  /* 0x0000002403217224 */ /* 0x000fe200078e0223 */
[----:B------:R-:W-:Y:S01]  /*22a0*/  LOP3.LUT R252, R2, 0x1a, RZ, 0xfc, !PT ;  /* 0x0000001a02fc7812 */ /* 0x000fe200078efcff */
[----:B------:R-:W-:-:S04]  /*22b0*/  IMAD.HI.U32 R36, R10, R37, RZ ;  /* 0x000000250a247227 */ /* 0x000fc800078e00ff */
[----:B------:R-:W-:Y:S02]  /*22c0*/  @!P0 IMAD.IADD R31, R31, 0x1, -R3 ;  /* 0x000000011f1f8824 */ /* 0x000fe400078e0a03 */
[----:B------:R-:W-:-:S03]  /*22d0*/  IMAD.HI.U32 R35, R10, R38, RZ ;  /* 0x000000260a237227 */ /* 0x000fc600078e00ff */
[C---:B------:R-:W-:Y:S01]  /*22e0*/  ISETP.GT.U32.AND P0, PT, R3.reuse, R31, PT ;  /* 0x0000001f0300720c */ /* 0x040fe20003f04070 */
[----:B------:R-:W-:Y:S02]  /*22f0*/  IMAD.MOV R36, RZ, RZ, -R36 ;  /* 0x000000ffff247224 */ /* 0x000fe400078e0a24 */
[----:B------:R-:W-:Y:S02]  /*2300*/  IMAD.MOV R35, RZ, RZ, -R35 ;  /* 0x000000ffff237224 */ /* 0x000fe400078e0a23 */
[C---:B------:R-:W-:Y:S02]  /*2310*/  IMAD R36, R3.reuse, R36, R37 ;  /* 0x0000002403247224 */ /* 0x040fe400078e0225 */
[--C-:B------:R-:W-:Y:S02]  /*2320*/  @!P3 IMAD.IADD R32, R32, 0x1, -R3.reuse ;  /* 0x000000012020b824 */ /* 0x100fe400078e0a03 */
[----:B------:R-:W-:Y:S01]  /*2330*/  @!P5 IMAD.MOV R30, RZ, RZ, -R30 ;  /* 0x000000ffff1ed224 */ /* 0x000fe200078e0a1e */
[C---:B------:R-:W-:Y:S01]  /*2340*/  ISETP.GT.U32.AND P5, PT, R3.reuse, R34, PT ;  /* 0x000000220300720c */ /* 0x040fe20003fa4070 */
[C---:B------:R-:W-:Y:S01]  /*2350*/  IMAD R35, R3.reuse, R35, R38 ;  /* 0x0000002303237224 */ /* 0x040fe200078e0226 */
[----:B------:R-:W-:Y:S01]  /*2360*/  IABS R38, R43 ;  /* 0x0000002b00267213 */ /* 0x000fe20000000000 */
[----:B------:R-:W-:Y:S01]  /*2370*/  @!P6 IMAD.MOV R32, RZ, RZ, -R32 ;  /* 0x000000ffff20e224 */ /* 0x000fe200078e0a20 */
[----:B------:R-:W-:Y:S01]  /*2380*/  ISETP.GT.U32.AND P6, PT, R3, R36, PT ;  /* 0x000000240300720c */ /* 0x000fe20003fc4070 */
[----:B------:R-:W-:Y:S01]  /*2390*/  @!P0 IMAD.IADD R31, R31, 0x1, -R3 ;  /* 0x000000011f1f8824 */ /* 0x000fe200078e0a03 */
[C---:B------:R-:W-:Y:S01]  /*23a0*/  ISETP.GT.U32.AND P0, PT, R3.reuse, R33, PT ;  /* 0x000000210300720c */ /* 0x040fe20003f04070 */
[----:B------:R-:W-:Y:S01]  /*23b0*/  IMAD.HI.U32 R37, R10, R38, RZ ;  /* 0x000000260a257227 */ /* 0x000fe200078e00ff */
[----:B------:R-:W-:-:S03]  /*23c0*/  ISETP.GT.U32.AND P3, PT, R3, R35, PT ;  /* 0x000000230300720c */ /* 0x000fc60003f64070 */
[----:B------:R-:W-:Y:S02]  /*23d0*/  IMAD.MOV R37, RZ, RZ, -R37 ;  /* 0x000000ffff257224 */ /* 0x000fe400078e0a25 */
[--C-:B------:R-:W-:Y:S02]  /*23e0*/  @!P5 IMAD.IADD R34, R34, 0x1, -R3.reuse ;  /* 0x000000012222d824 */ /* 0x100fe400078e0a03 */
[C---:B------:R-:W-:Y:S02]  /*23f0*/  IMAD R37, R3.reuse, R37, R38 ;  /* 0x0000002503257224 */ /* 0x040fe400078e0226 */
[----:B------:R-:W-:Y:S01]  /*2400*/  @!P6 IMAD.IADD R36, R36, 0x1, -R3 ;  /* 0x000000012424e824 */ /* 0x000fe200078e0a03 */
[----:B------:R-:W-:Y:S01]  /*2410*/  ISETP.GT.U32.AND P5, PT, R3, R34, PT ;  /* 0x000000220300720c */ /* 0x000fe20003fa4070 */
[----:B------:R-:W-:-:S03]  /*2420*/  IMAD.HI.U32 R38, R10, R39, RZ ;  /* 0x000000270a267227 */ /* 0x000fc600078e00ff */
[----:B------:R-:W-:Y:S01]  /*2430*/  ISETP.GT.U32.AND P6, PT, R3, R36, PT ;  /* 0x000000240300720c */ /* 0x000fe20003fc4070 */
[----:B------:R-:W-:Y:S01]  /*2440*/  @!P1 IMAD.MOV R31, RZ, RZ, -R31 ;  /* 0x000000ffff1f9224 */ /* 0x000fe200078e0a1f */
[----:B------:R-:W-:Y:S01]  /*2450*/  ISETP.GE.AND P1, PT, R40, RZ, PT ;  /* 0x000000ff2800720c */ /* 0x000fe20003f26270 */
[----:B------:R-:W-:Y:S02]  /*2460*/  IMAD.MOV R40, RZ, RZ, -R38 ;  /* 0x000000ffff287224 */ /* 0x000fe400078e0a26 */
[----:B------:R-:W-:-:S04]  /*2470*/  IMAD.HI.U32 R38, R10, R41, RZ ;  /* 0x000000290a267227 */ /* 0x000fc800078e00ff */
[--C-:B------:R-:W-:Y:S02]  /*2480*/  @!P0 IMAD.IADD R33, R33, 0x1, -R3.reuse ;  /* 0x0000000121218824 */ /* 0x100fe400078e0a03 */
[----:B------:R-:W-:Y:S02]  /*2490*/  IMAD.MOV R38, RZ, RZ, -R38 ;  /* 0x000000ffff267224 */ /* 0x000fe400078e0a26 */
[----:B------:R-:W-:Y:S01]  /*24a0*/  @!P5 IMAD.IADD R34, R34, 0x1, -R3 ;  /* 0x000000012222d824 */ /* 0x000fe200078e0a03 */
[C---:B------:R-:W-:Y:S01]  /*24b0*/  ISETP.GT.U32.AND P0, PT, R3.reuse, R33, PT ;  /* 0x000000210300720c */ /* 0x040fe20003f04070 */
[C---:B------:R-:W-:Y:S01]  /*24c0*/  IMAD R38, R3.reuse, R38, R41 ;  /* 0x0000002603267224 */ /* 0x040fe200078e0229 */
[----:B------:R-:W-:Y:S01]  /*24d0*/  ISETP.GT.U32.AND P5, PT, R3, R37, PT ;  /* 0x000000250300720c */ /* 0x000fe20003fa4070 */
[--C-:B------:R-:W-:Y:S02]  /*24e0*/  @!P6 IMAD.IADD R36, R36, 0x1, -R3.reuse ;  /* 0x000000012424e824 */ /* 0x100fe400078e0a03 */
[----:B------:R-:W-:Y:S01]  /*24f0*/  @!P3 IMAD.IADD R35, R35, 0x1, -R3 ;  /* 0x000000012323b824 */ /* 0x000fe200078e0a03 */
[C---:B------:R-:W-:Y:S01]  /*2500*/  ISETP.GT.U32.AND P6, PT, R3.reuse, R38, PT ;  /* 0x000000260300720c */ /* 0x040fe20003fc4070 */
[----:B------:R-:W-:Y:S01]  /*2510*/  @!P4 IMAD.MOV R34, RZ, RZ, -R34 ;  /* 0x000000ffff22c224 */ /* 0x000fe200078e0a22 */
[----:B------:R-:W-:Y:S01]  /*2520*/  ISETP.GE.AND P4, PT, R44, RZ, PT ;  /* 0x000000ff2c00720c */ /* 0x000fe20003f86270 */
[----:B------:R-:W-:Y:S01]  /*2530*/  IMAD R39, R3, R40, R39 ;  /* 0x0000002803277224 */ /* 0x000fe200078e0227 */
[----:B------:R-:W-:-:S02]  /*2540*/  LOP3.LUT R44, R4, 0x1d, RZ, 0xfc, !PT ;  /* 0x0000001d042c7812 */ /* 0x000fc400078efcff */
[----:B------:R-:W-:Y:S01]  /*2550*/  ISETP.GT.U32.AND P3, PT, R3, R35, PT ;  /* 0x000000230300720c */ /* 0x000fe20003f64070 */
[--C-:B------:R-:W-:Y:S01]  /*2560*/  @!P0 IMAD.IADD R33, R33, 0x1, -R3.reuse ;  /* 0x0000000121218824 */ /* 0x100fe200078e0a03 */
[----:B------:R-:W-:Y:S01]  /*2570*/  ISETP.GE.AND P0, PT, R42, RZ, PT ;  /* 0x000000ff2a00720c */ /* 0x000fe20003f06270 */
[----:B------:R-:W-:Y:S01]  /*2580*/  @!P5 IMAD.IADD R37, R37, 0x1, -R3 ;  /* 0x000000012525d824 */ /* 0x000fe200078e0a03 */
[----:B------:R-:W-:Y:S01]  /*2590*/  IABS R42, R44 ;  /* 0x0000002c002a7213 */ /* 0x000fe20000000000 */
[----:B------:R-:W-:Y:S01]  /*25a0*/  @!P2 IMAD.MOV R33, RZ, RZ, -R33 ;  /* 0x000000ffff21a224 */ /* 0x000fe200078e0a21 */
[----:B------:R-:W-:Y:S01]  /*25b0*/  ISETP.GE.AND P2, PT, R43, RZ, PT ;  /* 0x000000ff2b00720c */ /* 0x000fe20003f46270 */
[----:B------:R-:W-:Y:S01]  /*25c0*/  @!P6 IMAD.IADD R38, R38, 0x1, -R3 ;  /* 0x000000012626e824 */ /* 0x000fe200078e0a03 */
[----:B------:R-:W-:Y:S01]  /*25d0*/  IABS R43, R48 ;  /* 0x00000030002b7213 */ /* 0x000fe20000000000 */
[----:B------:R-:W-:Y:S01]  /*25e0*/  IMAD.HI.U32 R40, R10, R42, RZ ;  /* 0x0000002a0a287227 */ /* 0x000fe200078e00ff */
[----:B------:R-:W-:-:S02]  /*25f0*/  ISETP.GT.U32.AND P5, PT, R3, R37, PT ;  /* 0x000000250300720c */ /* 0x000fc40003fa4070 */
[----:B------:R-:W-:Y:S01]  /*2600*/  ISETP.GT.U32.AND P6, PT, R3, R38, PT ;  /* 0x000000260300720c */ /* 0x000fe20003fc4070 */
[----:B------:R-:W-:Y:S02]  /*2610*/  IMAD.MOV R40, RZ, RZ, -R40 ;  /* 0x000000ffff287224 */ /* 0x000fe400078e0a28 */
[----:B------:R-:W-:Y:S01]  /*2620*/  @!P3 IMAD.IADD R35, R35, 0x1, -R3 ;  /* 0x000000012323b824 */ /* 0x000fe200078e0a03 */
[----:B------:R-:W-:Y:S01]  /*2630*/  ISETP.GT.U32.AND P3, PT, R3, R39, PT ;  /* 0x000000270300720c */ /* 0x000fe20003f64070 */
[----:B------:R-:W-:-:S04]  /*2640*/  IMAD.HI.U32 R41, R10, R43, RZ ;  /* 0x0000002b0a297227 */ /* 0x000fc800078e00ff */
[C---:B------:R-:W-:Y:S02]  /*2650*/  IMAD R40, R3.reuse, R40, R42 ;  /* 0x0000002803287224 */ /* 0x040fe400078e022a */
[----:B------:R-:W-:Y:S02]  /*2660*/  IMAD.MOV R42, RZ, RZ, -R41 ;  /* 0x000000ffff2a7224 */ /* 0x000fe400078e0a29 */
[----:B------:R-:W-:Y:S02]  /*2670*/  @!P6 IMAD.IADD R38, R38, 0x1, -R3 ;  /* 0x000000012626e824 */ /* 0x000fe400078e0a03 */
[----:B------:R-:W-:Y:S02]  /*2680*/  IMAD R41, R3, R42, R43 ;  /* 0x0000002a03297224 */ /* 0x000fe400078e022b */
[--C-:B------:R-:W-:Y:S02]  /*2690*/  @!P3 IMAD.IADD R39, R39, 0x1, -R3.reuse ;  /* 0x000000012727b824 */ /* 0x100fe400078e0a03 */
[----:B------:R-:W-:Y:S01]  /*26a0*/  @!P5 IMAD.IADD R37, R37, 0x1, -R3 ;  /* 0x000000012525d824 */ /* 0x000fe200078e0a03 */
[C---:B------:R-:W-:Y:S01]  /*26b0*/  ISETP.GT.U32.AND P6, PT, R3.reuse, R41, PT ;  /* 0x000000290300720c */ /* 0x040fe20003fc4070 */
[----:B------:R-:W-:Y:S01]  /*26c0*/  @!P1 IMAD.MOV R35, RZ, RZ, -R35 ;  /* 0x000000ffff239224 */ /* 0x000fe200078e0a23 */
[----:B------:R-:W-:Y:S01]  /*26d0*/  ISETP.GT.U32.AND P3, PT, R3, R39, PT ;  /* 0x000000270300720c */ /* 0x000fe20003f64070 */
[----:B------:R-:W-:Y:S01]  /*26e0*/  @!P2 IMAD.MOV R37, RZ, RZ, -R37 ;  /* 0x000000ffff25a224 */ /* 0x000fe200078e0a25 */
[----:B------:R-:W-:Y:S01]  /*26f0*/  ISETP.GE.AND P5, PT, R44, RZ, PT ;  /* 0x000000ff2c00720c */ /* 0x000fe20003fa6270 */
[----:B------:R-:W-:Y:S01]  /*2700*/  @!P0 IMAD.MOV R36, RZ, RZ, -R36 ;  /* 0x000000ffff248224 */ /* 0x000fe200078e0a24 */
[----:B------:R-:W-:-:S02]  /*2710*/  ISETP.GE.AND P1, PT, R45, RZ, PT ;  /* 0x000000ff2d00720c */ /* 0x000fc40003f26270 */
[----:B------:R-:W-:Y:S02]  /*2720*/  IABS R44, R49 ;  /* 0x00000031002c7213 */ /* 0x000fe40000000000 */
[----:B------:R-:W-:-:S03]  /*2730*/  IABS R45, R52 ;  /* 0x00000034002d7213 */ /* 0x000fc60000000000 */
[----:B------:R-:W-:-:S04]  /*2740*/  IMAD.HI.U32 R42, R10, R44, RZ ;  /* 0x0000002c0a2a7227 */ /* 0x000fc800078e00ff */
[----:B------:R-:W-:Y:S02]  /*2750*/  @!P6 IMAD.IADD R41, R41, 0x1, -R3 ;  /* 0x000000012929e824 */ /* 0x000fe400078e0a03 */
[----:B------:R-:W-:-:S03]  /*2760*/  IMAD.HI.U32 R43, R10, R45, RZ ;  /* 0x0000002d0a2b7227 */ /* 0x000fc600078e00ff */
[----:B------:R-:W-:Y:S01]  /*2770*/  ISETP.GT.U32.AND P6, PT, R3, R41, PT ;  /* 0x000000290300720c */ /* 0x000fe20003fc4070 */
[----:B------:R-:W-:Y:S02]  /*2780*/  IMAD.MOV R42, RZ, RZ, -R42 ;  /* 0x000000ffff2a7224 */ /* 0x000fe400078e0a2a */
[----:B------:R-:W-:Y:S02]  /*2790*/  IMAD.MOV R46, RZ, RZ, -R43 ;  /* 0x000000ffff2e7224 */ /* 0x000fe400078e0a2b */
[----:B------:R-:W-:Y:S01]  /*27a0*/  @!P3 IMAD.IADD R39, R39, 0x1, -R3 ;  /* 0x000000012727b824 */ /* 0x000fe200078e0a03 */
[----:B------:R-:W-:Y:S01]  /*27b0*/  ISETP.GT.U32.AND P3, PT, R3, R40, PT ;  /* 0x000000280300720c */ /* 0x000fe20003f64070 */
[----:B------:R-:W-:-:S04]  /*27c0*/  IMAD.HI.U32 R43, R10, R47, RZ ;  /* 0x0000002f0a2b7227 */ /* 0x000fc800078e00ff */
[C---:B------:R-:W-:Y:S02]  /*27d0*/  IMAD R42, R3.reuse, R42, R44 ;  /* 0x0000002a032a7224 */ /* 0x040fe400078e022c */
[C---:B------:R-:W-:Y:S02]  /*27e0*/  IMAD R44, R3.reuse, R46, R45 ;  /* 0x0000002e032c7224 */ /* 0x040fe400078e022d */
[----:B------:R-:W-:Y:S01]  /*27f0*/  IMAD.MOV R46, RZ, RZ, -R43 ;  /* 0x000000ffff2e7224 */ /* 0x000fe200078e0a2b */
[C---:B------:R-:W-:Y:S01]  /*2800*/  ISETP.GT.U32.AND P2, PT, R3.reuse, R42, PT ;  /* 0x0000002a0300720c */ /* 0x040fe20003f44070 */
[----:B------:R-:W-:Y:S01]  /*2810*/  @!P1 IMAD.MOV R38, RZ, RZ, -R38 ;  /* 0x000000ffff269224 */ /* 0x000fe200078e0a26 */
[C---:B------:R-:W-:Y:S01]  /*2820*/  ISETP.GT.U32.AND P1, PT, R3.reuse, R44, PT ;  /* 0x0000002c0300720c */ /* 0x040fe20003f24070 */
[----:B------:R-:W-:Y:S01]  /*2830*/  IMAD R43, R3, R46, R47 ;  /* 0x0000002e032b7224 */ /* 0x000fe200078e022f */
[----:B------:R-:W-:Y:S01]  /*2840*/  IABS R47, R56 ;  /* 0x00000038002f7213 */ /* 0x000fe20000000000 */
[----:B------:R-:W-:-:S02]  /*2850*/  @!P6 IMAD.IADD R41, R41, 0x1, -R3 ;  /* 0x000000012929e824 */ /* 0x000fc400078e0a03 */
[--C-:B------:R-:W-:Y:S01]  /*2860*/  @!P3 IMAD.IADD R40, R40, 0x1, -R3.reuse ;  /* 0x000000012828b824 */ /* 0x100fe200078e0a03 */
[C---:B------:R-:W-:Y:S01]  /*2870*/  ISETP.GT.U32.AND P6, PT, R3.reuse, R43, PT ;  /* 0x0000002b0300720c */ /* 0x040fe20003fc4070 */
[----:B------:R-:W-:Y:S01]  /*2880*/  IMAD.HI.U32 R46, R10, R47, RZ ;  /* 0x0000002f0a2e7227 */ /* 0x000fe200078e00ff */
[----:B------:R-:W-:Y:S02]  /*2890*/  ISETP.GE.AND P3, PT, R48, RZ, PT ;  /* 0x000000ff3000720c */ /* 0x000fe40003f66270 */
[----:B------:R-:W-:Y:S01]  /*28a0*/  ISETP.GT.U32.AND P0, PT, R3, R40, PT ;  /* 0x000000280300720c */ /* 0x000fe20003f04070 */
[--C-:B------:R-:W-:Y:S01]  /*28b0*/  @!P2 IMAD.IADD R42, R42, 0x1, -R3.reuse ;  /* 0x000000012a2aa824 */ /* 0x100fe200078e0a03 */
[----:B------:R-:W-:Y:S01]  /*28c0*/  IABS R48, R54 ;  /* 0x0000003600307213 */ /* 0x000fe20000000000 */
[----:B------:R-:W-:Y:S01]  /*28d0*/  @!P1 IMAD.IADD R44, R44, 0x1, -R3 ;  /* 0x000000012c2c9824 */ /* 0x000fe200078e0a03 */
[----:B------:R-:W-:Y:S01]  /*28e0*/  ISETP.GE.AND P2, PT, R53, RZ, PT ;  /* 0x000000ff3500720c */ /* 0x000fe20003f46270 */
[----:B------:R-:W-:Y:S01]  /*28f0*/  IMAD.MOV R46, RZ, RZ, -R46 ;  /* 0x000000ffff2e7224 */ /* 0x000fe200078e0a2e */
[----:B------:R-:W-:Y:S01]  /*2900*/  ISETP.GT.U32.AND P1, PT, R3, R42, PT ;  /* 0x0000002a0300720c */ /* 0x000fe20003f24070 */
[----:B------:R-:W-:Y:S01]  /*2910*/  IMAD.HI.U32 R45, R10, R48, RZ ;  /* 0x000000300a2d7227 */ /* 0x000fe200078e00ff */
[----:B------:R-:W-:-:S03]  /*2920*/  IABS R53, R58 ;  /* 0x0000003a00357213 */ /* 0x000fc60000000000 */
[--C-:B------:R-:W-:Y:S01]  /*2930*/  @!P6 IMAD.IADD R43, R43, 0x1, -R3.reuse ;  /* 0x000000012b2be824 */ /* 0x100fe200078e0a03 */
[C---:B------:R-:W-:Y:S01]  /*2940*/  ISETP.GT.U32.AND P6, PT, R3.reuse, R44, PT ;  /* 0x0000002c0300720c */ /* 0x040fe20003fc4070 */
[----:B------:R-:W-:Y:S01]  /*2950*/  @!P0 IMAD.IADD R40, R40, 0x1, -R3 ;  /* 0x0000000128288824 */ /* 0x000fe200078e0a03 */
[----:B------:R-:W-:Y:S01]  /*2960*/  ISETP.GE.AND P0, PT, R52, RZ, PT ;  /* 0x000000ff3400720c */ /* 0x000fe20003f06270 */
[----:B------:R-:W-:Y:S02]  /*2970*/  IMAD.MOV R45, RZ, RZ, -R45 ;  /* 0x000000ffff2d7224 */ /* 0x000fe400078e0a2d */
[----:B------:R-:W-:Y:S01]  /*2980*/  @!P5 IMAD.MOV R40, RZ, RZ, -R40 ;  /* 0x000000ffff28d224 */ /* 0x000fe200078e0a28 */
[C---:B------:R-:W-:Y:S01]  /*2990*/  ISETP.GT.U32.AND P5, PT, R3.reuse, R43, PT ;  /* 0x0000002b0300720c */ /* 0x040fe20003fa4070 */
[C---:B------:R-:W-:Y:S02]  /*29a0*/  IMAD R46, R3.reuse, R46, R47 ;  /* 0x0000002e032e7224 */ /* 0x040fe400078e022f */
[----:B------:R-:W-:-:S02]  /*29b0*/  IMAD R45, R3, R45, R48 ;  /* 0x0000002d032d7224 */ /* 0x000fc400078e0230 */
[----:B------:R-:W-:Y:S01]  /*29c0*/  @!P4 IMAD.MOV R39, RZ, RZ, -R39 ;  /* 0x000000ffff27c224 */ /* 0x000fe200078e0a27 */
[----:B------:R-:W-:Y:S01]  /*29d0*/  ISETP.GE.AND P4, PT, R49, RZ, PT ;  /* 0x000000ff3100720c */ /* 0x000fe20003f86270 */
[--C-:B------:R-:W-:Y:S01]  /*29e0*/  @!P6 IMAD.IADD R44, R44, 0x1, -R3.reuse ;  /* 0x000000012c2ce824 */ /* 0x100fe200078e0a03 */
[C---:B------:R-:W-:Y:S01]  /*29f0*/  ISETP.GT.U32.AND P6, PT, R3.reuse, R46, PT ;  /* 0x0000002e0300720c */ /* 0x040fe20003fc4070 */
[----:B------:R-:W-:Y:S01]  /*2a00*/  @!P1 IMAD.IADD R42, R42, 0x1, -R3 ;  /* 0x000000012a2a9824 */ /* 0x000fe200078e0a03 */
[----:B------:R-:W-:Y:S01]  /*2a10*/  IABS R49, R57 ;  /* 0x0000003900317213 */ /* 0x000fe20000000000 */
[----:B------:R-:W-:Y:S01]  /*2a20*/  IMAD.HI.U32 R48, R10, R53, RZ ;  /* 0x000000350a307227 */ /* 0x000fe200078e00ff */
[----:B------:R-:W-:-:S03]  /*2a30*/  ISETP.GT.U32.AND P1, PT, R3, R45, PT ;  /* 0x0000002d0300720c */ /* 0x000fc60003f24070 */
[----:B------:R-:W-:-:S04]  /*2a40*/  IMAD.HI.U32 R47, R10, R49, RZ ;  /* 0x000000310a2f7227 */ /* 0x000fc800078e00ff */
[----:B------:R-:W-:Y:S01]  /*2a50*/  @!P5 IMAD.IADD R43, R43, 0x1, -R3 ;  /* 0x000000012b2bd824 */ /* 0x000fe200078e0a03 */
[----:B------:R-:W-:Y:S01]  /*2a60*/  ISETP.GE.AND P5, PT, R54, RZ, PT ;  /* 0x000000ff3600720c */ /* 0x000fe20003fa6270 */
[----:B------:R-:W-:Y:S02]  /*2a70*/  IMAD.MOV R52, RZ, RZ, -R47 ;  /* 0x000000ffff347224 */ /* 0x000fe400078e0a2f */
[----:B------:R-:W-:Y:S02]  /*2a80*/  IMAD.MOV R54, RZ, RZ, -R48 ;  /* 0x000000ffff367224 */ /* 0x000fe400078e0a30 */
[----:B------:R-:W-:Y:S02]  /*2a90*/  @!P6 IMAD.IADD R46, R46, 0x1, -R3 ;  /* 0x000000012e2ee824 */ /* 0x000fe400078e0a03 */
[----:B------:R-:W-:Y:S02]  /*2aa0*/  IMAD R48, R3, R52, R49 ;  /* 0x0000003403307224 */ /* 0x000fe400078e0231 */
[----:B------:R-:W-:Y:S01]  /*2ab0*/  @!P1 IMAD.IADD R45, R45, 0x1, -R3 ;  /* 0x000000012d2d9824 */ /* 0x000fe200078e0a03 */
[----:B------:R-:W-:Y:S01]  /*2ac0*/  ISETP.GE.AND P1, PT, R56, RZ, PT ;  /* 0x000000ff3800720c */ /* 0x000fe20003f26270 */
[C---:B------:R-:W-:Y:S01]  /*2ad0*/  IMAD R52, R3.reuse, R54, R53 ;  /* 0x0000003603347224 */ /* 0x040fe200078e0235 */
[----:B------:R-:W-:Y:S01]  /*2ae0*/  LOP3.LUT R53, R4, 0x13, RZ, 0xfc, !PT ;  /* 0x0000001304357812 */ /* 0x000fe200078efcff */
[----:B------:R-:W-:Y:S01]  /*2af0*/  IMAD.HI.U32 R47, R10, R55, RZ ;  /* 0x000000370a2f7227 */ /* 0x000fe200078e00ff */
[----:B------:R-:W-:-:S02]  /*2b00*/  ISETP.GT.U32.AND P6, PT, R3, R48, PT ;  /* 0x000000300300720c */ /* 0x000fc40003fc4070 */
[----:B------:R-:W-:Y:S01]  /*2b10*/  IABS R56, R53 ;  /* 0x0000003500387213 */ /* 0x000fe20000000000 */
[----:B------:R-:W-:Y:S01]  /*2b20*/  @!P4 IMAD.MOV R42, RZ, RZ, -R42 ;  /* 0x000000ffff2ac224 */ /* 0x000fe200078e0a2a */
[C---:B------:R-:W-:Y:S01]  /*2b30*/  ISETP.GT.U32.AND P4, PT, R3.reuse, R46, PT ;  /* 0x0000002e0300720c */ /* 0x040fe20003f84070 */
[----:B------:R-:W-:Y:S01]  /*2b40*/  @!P3 IMAD.MOV R41, RZ, RZ, -R41 ;  /* 0x000000ffff29b224 */ /* 0x000fe200078e0a29 */
[C---:B------:R-:W-:Y:S01]  /*2b50*/  ISETP.GT.U32.AND P3, PT, R3.reuse, R45, PT ;  /* 0x0000002d0300720c */ /* 0x040fe20003f64070 */
[----:B------:R-:W-:Y:S01]  /*2b60*/  @!P0 IMAD.MOV R44, RZ, RZ, -R44 ;  /* 0x000000ffff2c8224 */ /* 0x000fe200078e0a2c */
[C---:B------:R-:W-:Y:S01]  /*2b70*/  ISETP.GT.U32.AND P0, PT, R3.reuse, R52, PT ;  /* 0x000000340300720c */ /* 0x040fe20003f04070 */
[----:B------:R-:W-:Y:S02]  /*2b80*/  IMAD.MOV R54, RZ, RZ, -R47 ;  /* 0x000000ffff367224 */ /* 0x000fe400078e0a2f */
[----:B------:R-:W-:Y:S02]  /*2b90*/  @!P2 IMAD.MOV R43, RZ, RZ, -R43 ;  /* 0x000000ffff2ba224 */ /* 0x000fe400078e0a2b */
[----:B------:R-:W-:Y:S01]  /*2ba0*/  IMAD R54, R3, R54, R55 ;  /* 0x0000003603367224 */ /* 0x000fe200078e0237 */
[----:B------:R-:W-:Y:S01]  /*2bb0*/  LOP3.LUT R55, R4, 0x12, RZ, 0xfc, !PT ;  /* 0x0000001204377812 */ /* 0x000fe200078efcff */
[----:B------:R-:W-:-:S03]  /*2bc0*/  IMAD.HI.U32 R47, R10, R56, RZ ;  /* 0x000000380a2f7227 */ /* 0x000fc600078e00ff */
[----:B------:R-:W-:Y:S01]  /*2bd0*/  ISETP.GT.U32.AND P2, PT, R3, R54, PT ;  /* 0x000000360300720c */ /* 0x000fe20003f44070 */
[--C-:B------:R-:W-:Y:S01]  /*2be0*/  @!P4 IMAD.IADD R46, R46, 0x1, -R3.reuse ;  /* 0x000000012e2ec824 */ /* 0x100fe200078e0a03 */
[----:B------:R-:W-:Y:S01]  /*2bf0*/  ISETP.GE.AND P4, PT, R58, RZ, PT ;  /* 0x000000ff3a00720c */ /* 0x000fe20003f86270 */
[--C-:B------:R-:W-:Y:S01]  /*2c00*/  @!P3 IMAD.IADD R45, R45, 0x1, -R3.reuse ;  /* 0x000000012d2db824 */ /* 0x100fe200078e0a03 */
[----:B------:R-:W-:Y:S01]  /*2c10*/  IABS R58, R55 ;  /* 0x00000037003a7213 */ /* 0x000fe20000000000 */
[----:B------:R-:W-:Y:S01]  /*2c20*/  @!P0 IMAD.IADD R52, R52, 0x1, -R3 ;  /* 0x0000000134348824 */ /* 0x000fe200078e0a03 */
[----:B------:R-:W-:Y:S01]  /*2c30*/  ISETP.GE.AND P3, PT, R57, RZ, PT ;  /* 0x000000ff3900720c */ /* 0x000fe20003f66270 */
[----:B------:R-:W-:Y:S01]  /*2c40*/  @!P1 IMAD.MOV R46, RZ, RZ, -R46 ;  /* 0x000000ffff2e9224 */ /* 0x000fe200078e0a2e */
[----:B------:R-:W-:Y:S01]  /*2c50*/  ISETP.GE.AND P1, PT, R53, RZ, PT ;  /* 0x000000ff3500720c */ /* 0x000fe20003f26270 */
[----:B------:R-:W-:Y:S01]  /*2c60*/  @!P5 IMAD.MOV R45, RZ, RZ, -R45 ;  /* 0x000000ffff2dd224 */ /* 0x000fe200078e0a2d */
[----:B------:R-:W-:Y:S01]  /*2c70*/  ISETP.GT.U32.AND P5, PT, R3, R52, PT ;  /* 0x000000340300720c */ /* 0x000fe20003fa4070 */
[----:B------:R-:W-:Y:S01]  /*2c80*/  IMAD.MOV R49, RZ, RZ, -R47 ;  /* 0x000000ffff317224 */ /* 0x000fe200078e0a2f */
[----:B------:R-:W-:Y:S01]  /*2c90*/  LOP3.LUT R53, R4, 0x11, RZ, 0xfc, !PT ;  /* 0x0000001104357812 */ /* 0x000fe200078efcff */
[----:B------:R-:W-:Y:S01]  /*2ca0*/  IMAD.HI.U32 R47, R10, R58, RZ ;  /* 0x0000003a0a2f7227 */ /* 0x000fe200078e00ff */
[----:B------:R-:W-:-:S02]  /*2cb0*/  IABS R57, R61 ;  /* 0x0000003d00397213 */ /* 0x000fc40000000000 */
[----:B------:R-:W-:Y:S01]  /*2cc0*/  IABS R60, R53 ;  /* 0x00000035003c7213 */ /* 0x000fe20000000000 */
[----:B------:R-:W-:Y:S02]  /*2cd0*/  @!P2 IMAD.IADD R54, R54, 0x1, -R3 ;  /* 0x000000013636a824 */ /* 0x000fe400078e0a03 */
[----:B------:R-:W-:Y:S02]  /*2ce0*/  IMAD.MOV R47, RZ, RZ, -R47 ;  /* 0x000000ffff2f7224 */ /* 0x000fe400078e0a2f */
[----:B------:R-:W-:Y:S01]  /*2cf0*/  @!P6 IMAD.IADD R48, R48, 0x1, -R3 ;  /* 0x000000013030e824 */ /* 0x000fe200078e0a03 */
[C---:B------:R-:W-:Y:S01]  /*2d00*/  ISETP.GT.U32.AND P2, PT, R3.reuse, R54, PT ;  /* 0x000000360300720c */ /* 0x040fe20003f44070 */
[----:B------:R-:W-:Y:S01]  /*2d10*/  IMAD R58, R3, R47, R58 ;  /* 0x0000002f033a7224 */ /* 0x000fe200078e023a */
[----:B------:R-:W-:Y:S01]  /*2d20*/  ISETP.GE.AND P6, PT, R59, RZ, PT ;  /* 0x000000ff3b00720c */ /* 0x000fe20003fc6270 */
[C---:B------:R-:W-:Y:S01]  /*2d30*/  IMAD R56, R3.reuse, R49, R56 ;  /* 0x0000003103387224 */ /* 0x040fe200078e0238 */
[----:B------:R-:W-:Y:S01]  /*2d40*/  ISETP.GT.U32.AND P0, PT, R3, R48, PT ;  /* 0x000000300300720c */ /* 0x000fe20003f04070 */
[----:B------:R-:W-:Y:S01]  /*2d50*/  IMAD.HI.U32 R47, R10, R60, RZ ;  /* 0x0000003c0a2f7227 */ /* 0x000fe200078e00ff */
[----:B------:R-:W-:-:S03]  /*2d60*/  LOP3.LUT R59, R4, 0x10, RZ, 0xfc, !PT ;  /* 0x00000010043b7812 */ /* 0x000fc600078efcff */
[----:B------:R-:W-:Y:S01]  /*2d70*/  @!P5 IMAD.IADD R52, R52, 0x1, -R3 ;  /* 0x000000013434d824 */ /* 0x000fe200078e0a03 */
[C---:B------:R-:W-:Y:S01]  /*2d80*/  ISETP.GT.U32.AND P5, PT, R3.reuse, R56, PT ;  /* 0x000000380300720c */ /* 0x040fe20003fa4070 */
[----:B------:R-:W-:Y:S02]  /*2d90*/  IMAD.MOV R47, RZ, RZ, -R47 ;  /* 0x000000ffff2f7224 */ /* 0x000fe400078e0a2f */
[----:B------:R-:W-:Y:S02]  /*2da0*/  IMAD.MOV.U32 R71, RZ, RZ, R52 ;  /* 0x000000ffff477224 */ /* 0x000fe400078e0034 */
[C---:B------:R-:W-:Y:S02]  /*2db0*/  IMAD R60, R3.reuse, R47, R60 ;  /* 0x0000002f033c7224 */ /* 0x040fe400078e023c */
[----:B------:R-:W-:Y:S02]  /*2dc0*/  @!P4 IMAD.MOV R71, RZ, RZ, -R71 ;  /* 0x000000ffff47c224 */ /* 0x000fe400078e0a47 */
[--C-:B------:R-:W-:Y:S01]  /*2dd0*/  @!P2 IMAD.IADD R54, R54, 0x1, -R3.reuse ;  /* 0x000000013636a824 */ /* 0x100fe200078e0a03 */
[----:B------:R-:W-:Y:S01]  /*2de0*/  ISETP.GT.U32.AND P4, PT, R3, R60, PT ;  /* 0x0000003c0300720c */ /* 0x000fe20003f84070 */
[----:B------:R-:W-:Y:S01]  /*2df0*/  @!P0 IMAD.IADD R48, R48, 0x1, -R3 ;  /* 0x0000000130308824 */ /* 0x000fe200078e0a03 */
[----:B------:R-:W-:Y:S01]  /*2e00*/  ISETP.GE.AND P0, PT, R55, RZ, PT ;  /* 0x000000ff3700720c */ /* 0x000fe20003f06270 */
[----:B------:R-:W-:Y:S01]  /*2e10*/  IMAD.HI.U32 R49, R10, R57, RZ ;  /* 0x000000390a317227 */ /* 0x000fe200078e00ff */
[----:B------:R-:W-:-:S02]  /*2e20*/  IABS R55, R59 ;  /* 0x0000003b00377213 */ /* 0x000fc40000000000 */
[----:B------:R-:W-:Y:S01]  /*2e30*/  ISETP.GE.AND P2, PT, R53, RZ, PT ;  /* 0x000000ff3500720c */ /* 0x000fe20003f46270 */
[----:B------:R-:W-:Y:S02]  /*2e40*/  IMAD.MOV.U32 R73, RZ, RZ, R54 ;  /* 0x000000ffff497224 */ /* 0x000fe400078e0036 */
[----:B------:R-:W-:Y:S01]  /*2e50*/  @!P5 IMAD.IADD R56, R56, 0x1, -R3 ;  /* 0x000000013838d824 */ /* 0x000fe200078e0a03 */
[C---:B------:R-:W-:Y:S01]  /*2e60*/  ISETP.GT.U32.AND P5, PT, R3.reuse, R58, PT ;  /* 0x0000003a0300720c */ /* 0x040fe20003fa4070 */
[----:B------:R-:W-:Y:S02]  /*2e70*/  IMAD.MOV.U32 R69, RZ, RZ, R48 ;  /* 0x000000ffff457224 */ /* 0x000fe400078e0030 */
[----:B------:R-:W-:Y:S01]  /*2e80*/  IMAD.MOV R54, RZ, RZ, -R49 ;  /* 0x000000ffff367224 */ /* 0x000fe200078e0a31 */
[----:B------:R-:W-:Y:S01]  /*2e90*/  IABS R49, R88 ;  /* 0x0000005800317213 */ /* 0x000fe20000000000 */
[----:B------:R-:W-:Y:S01]  /*2ea0*/  @!P3 IMAD.MOV R69, RZ, RZ, -R69 ;  /* 0x000000ffff45b224 */ /* 0x000fe200078e0a45 */
[C---:B------:R-:W-:Y:S01]  /*2eb0*/  ISETP.GT.U32.AND P3, PT, R3.reuse, R56, PT ;  /* 0x000000380300720c */ /* 0x040fe20003f64070 */
[----:B------:R-:W-:-:S02]  /*2ec0*/  IMAD R54, R3, R54, R57 ;  /* 0x0000003603367224 */ /* 0x000fc400078e0239 */
[----:B------:R-:W-:Y:S02]  /*2ed0*/  @!P4 IMAD.IADD R60, R60, 0x1, -R3 ;  /* 0x000000013c3cc824 */ /* 0x000fe400078e0a03 */
[----:B------:R-:W-:Y:S01]  /*2ee0*/  IMAD.HI.U32 R47, R10, R55, RZ ;  /* 0x000000370a2f7227 */ /* 0x000fe200078e00ff */
[----:B------:R-:W-:-:S03]  /*2ef0*/  ISETP.GT.U32.AND P4, PT, R3, R54, PT ;  /* 0x000000360300720c */ /* 0x000fc60003f84070 */
[----:B------:R-:W-:Y:S02]  /*2f00*/  IMAD.MOV R52, RZ, RZ, -R47 ;  /* 0x000000ffff347224 */ /* 0x000fe400078e0a2f */
[----:B------:R-:W-:Y:S01]  /*2f10*/  IMAD.HI.U32 R48, R10, R62, RZ ;  /* 0x0000003e0a307227 */ /* 0x000fe200078e00ff */
[----:B------:R-:W0:Y:S03]  /*2f20*/  I2F.RP R47, R63 ;  /* 0x0000003f002f7306 */ /* 0x000e260000209400 */
[C---:B------:R-:W-:Y:S01]  /*2f30*/  IMAD R52, R3.reuse, R52, R55 ;  /* 0x0000003403347224 */ /* 0x040fe200078e0237 */
[----:B------:R-:W-:Y:S01]  /*2f40*/  LOP3.LUT R55, R4, 0xc, RZ, 0xfc, !PT ;  /* 0x0000000c04377812 */ /* 0x000fe200078efcff */
[--C-:B------:R-:W-:Y:S02]  /*2f50*/  @!P3 IMAD.IADD R56, R56, 0x1, -R3.reuse ;  /* 0x000000013838b824 */ /* 0x100fe400078e0a03 */
[--C-:B------:R-:W-:Y:S01]  /*2f60*/  @!P4 IMAD.IADD R54, R54, 0x1, -R3.reuse ;  /* 0x000000013636c824 */ /* 0x100fe200078e0a03 */
[C---:B------:R-:W-:Y:S01]  /*2f70*/  ISETP.GT.U32.AND P3, PT, R3.reuse, R52, PT ;  /* 0x000000340300720c */ /* 0x040fe20003f64070 */
[----:B------:R-:W-:Y:S01]  /*2f80*/  IMAD.MOV.U32 R75, RZ, RZ, R56 ;  /* 0x000000ffff4b7224 */ /* 0x000fe200078e0038 */
[----:B------:R-:W-:Y:S01]  /*2f90*/  IABS R56, R55 ;  /* 0x0000003700387213 */ /* 0x000fe20000000000 */
[----:B------:R-:W-:Y:S01]  /*2fa0*/  IMAD.MOV R48, RZ, RZ, -R48 ;  /* 0x000000ffff307224 */ /* 0x000fe200078e0a30 */
[----:B------:R-:W-:Y:S01]  /*2fb0*/  ISETP.GT.U32.AND P4, PT, R3, R54, PT ;  /* 0x000000360300720c */ /* 0x000fe20003f84070 */
[----:B------:R-:W-:-:S02]  /*2fc0*/  @!P5 IMAD.IADD R58, R58, 0x1, -R3 ;  /* 0x000000013a3ad824 */ /* 0x000fc400078e0a03 */
[C---:B------:R-:W-:Y:S01]  /*2fd0*/  IMAD R62, R3.reuse, R48, R62 ;  /* 0x00000030033e7224 */ /* 0x040fe200078e023e */
[----:B0-----:R-:W0:Y:S01]  /*2fe0*/  MUFU.RCP R47, R47 ;  /* 0x0000002f002f7308 */ /* 0x001e220000001000 */
[----:B------:R-:W-:Y:S01]  /*2ff0*/  IMAD.HI.U32 R48, R10, R56, RZ ;  /* 0x000000380a307227 */ /* 0x000fe200078e00ff */
[----:B------:R-:W-:-:S03]  /*3000*/  ISETP.GT.U32.AND P5, PT, R3, R58, PT ;  /* 0x0000003a0300720c */ /* 0x000fc60003fa4070 */
[----:B------:R-:W-:Y:S02]  /*3010*/  IMAD.MOV R48, RZ, RZ, -R48 ;  /* 0x000000ffff307224 */ /* 0x000fe400078e0a30 */
[--C-:B------:R-:W-:Y:S02]  /*3020*/  @!P3 IMAD.IADD R52, R52, 0x1, -R3.reuse ;  /* 0x000000013434b824 */ /* 0x100fe400078e0a03 */
[C---:B------:R-:W-:Y:S02]  /*3030*/  IMAD R56, R3.reuse, R48, R56 ;  /* 0x0000003003387224 */ /* 0x040fe400078e0238 */
[----:B------:R-:W-:Y:S01]  /*3040*/  @!P4 IMAD.IADD R54, R54, 0x1, -R3 ;  /* 0x000000013636c824 */ /* 0x000fe200078e0a03 */
[C---:B------:R-:W-:Y:S01]  /*3050*/  ISETP.GT.U32.AND P3, PT, R3.reuse, R52, PT ;  /* 0x000000340300720c */ /* 0x040fe20003f64070 */
[----:B------:R-:W-:Y:S01]  /*3060*/  IMAD.HI.U32 R53, R10, R64, RZ ;  /* 0x000000400a357227 */ /* 0x000fe200078e00ff */
[----:B------:R-:W-:-:S03]  /*3070*/  ISETP.GT.U32.AND P4, PT, R3, R56, PT ;  /* 0x000000380300720c */ /* 0x000fc60003f84070 */
[----:B------:R-:W-:Y:S01]  /*3080*/  @!P5 IMAD.IADD R58, R58, 0x1, -R3 ;  /* 0x000000013a3ad824 */ /* 0x000fe200078e0a03 */
[----:B------:R-:W-:Y:S01]  /*3090*/  ISETP.GE.AND P5, PT, R61, RZ, PT ;  /* 0x000000ff3d00720c */ /* 0x000fe20003fa6270 */
[----:B------:R-:W-:Y:S02]  /*30a0*/  IMAD.MOV R53, RZ, RZ, -R53 ;  /* 0x000000ffff357224 */ /* 0x000fe400078e0a35 */
[----:B------:R-:W-:Y:S02]  /*30b0*/  IMAD.MOV.U32 R77, RZ, RZ, R58 ;  /* 0x000000ffff4d7224 */ /* 0x000fe400078e003a */
[----:B------:R-:W-:Y:S02]  /*30c0*/  IMAD.MOV.U32 R58, RZ, RZ, R49 ;  /* 0x000000ffff3a7224 */ /* 0x000fe400078e0031 */
[----:B------:R-:W-:Y:S01]  /*30d0*/  @!P0 IMAD.MOV R77, RZ, RZ, -R77 ;  /* 0x000000ffff4d8224 */ /* 0x000fe200078e0a4d */
[----:B------:R-:W-:Y:S01]  /*30e0*/  ISETP.GT.U32.AND P0, PT, R3, R62, PT ;  /* 0x0000003e0300720c */ /* 0x000fe20003f04070 */
[----:B------:R-:W-:-:S04]  /*30f0*/  IMAD.HI.U32 R48, R10, R58, RZ ;  /* 0x0000003a0a307227 */ /* 0x000fc800078e00ff */
[----:B------:R-:W-:Y:S02]  /*3100*/  @!P4 IMAD.IADD R56, R56, 0x1, -R3 ;  /* 0x000000013838c824 */ /* 0x000fe400078e0a03 */
[----:B------:R-:W-:Y:S02]  /*3110*/  IMAD.MOV R48, RZ, RZ, -R48 ;  /* 0x000000ffff307224 */ /* 0x000fe400078e0a30 */
[C---:B------:R-:W-:Y:S01]  /*3120*/  IMAD R64, R3.reuse, R53, R64 ;  /* 0x0000003503407224 */ /* 0x040fe200078e0240 */
[C---:B------:R-:W-:Y:S01]  /*3130*/  ISETP.GT.U32.AND P4, PT, R3.reuse, R56, PT ;  /* 0x000000380300720c */ /* 0x040fe20003f84070 */
[----:B------:R-:W-:Y:S02]  /*3140*/  IMAD R58, R3, R48, R58 ;  /* 0x00000030033a7224 */ /* 0x000fe400078e023a */
[----:B------:R-:W-:-:S04]  /*3150*/  IMAD.HI.U32 R48, R10, R66, RZ ;  /* 0x000000420a307227 */ /* 0x000fc800078e00ff */
[----:B------:R-:W-:Y:S02]  /*3160*/  IMAD.MOV R49, RZ, RZ, -R48 ;  /* 0x000000ffff317224 */ /* 0x000fe400078e0a30 */
[--C-:B------:R-:W-:Y:S02]  /*3170*/  @!P0 IMAD.IADD R62, R62, 0x1, -R3.reuse ;  /* 0x000000013e3e8824 */ /* 0x100fe400078e0a03 */
[C---:B------:R-:W-:Y:S02]  /*3180*/  IMAD R66, R3.reuse, R49, R66 ;  /* 0x0000003103427224 */ /* 0x040fe400078e0242 */
[----:B------:R-:W-:Y:S01]  /*3190*/  @!P4 IMAD.IADD R56, R56, 0x1, -R3 ;  /* 0x000000013838c824 */ /* 0x000fe200078e0a03 */
[C---:B------:R-:W-:Y:S01]  /*31a0*/  ISETP.GT.U32.AND P0, PT, R3.reuse, R62, PT ;  /* 0x0000003e0300720c */ /* 0x040fe20003f04070 */
[----:B------:R-:W-:Y:S01]  /*31b0*/  IMAD.HI.U32 R48, R10, R68, RZ ;  /* 0x000000440a307227 */ /* 0x000fe200078e00ff */
[----:B------:R-:W-:-:S03]  /*31c0*/  ISETP.GT.U32.AND P4, PT, R3, R66, PT ;  /* 0x000000420300720c */ /* 0x000fc60003f84070 */
[----:B------:R-:W-:Y:S02]  /*31d0*/  IMAD.MOV R48, RZ, RZ, -R48 ;  /* 0x000000ffff307224 */ /* 0x000fe400078e0a30 */
[----:B------:R-:W-:-:S04]  /*31e0*/  IMAD.HI.U32 R53, R10, R70, RZ ;  /* 0x000000460a357227 */ /* 0x000fc800078e00ff */
[C---:B------:R-:W-:Y:S02]  /*31f0*/  IMAD R68, R3.reuse, R48, R68 ;  /* 0x0000003003447224 */ /* 0x040fe400078e0244 */
[--C-:B------:R-:W-:Y:S01]  /*3200*/  @!P3 IMAD.IADD R52, R52, 0x1, -R3.reuse ;  /* 0x000000013434b824 */ /* 0x100fe200078e0a03 */
[C---:B------:R-:W-:Y:S01]  /*3210*/  ISETP.GT.U32.AND P3, PT, R3.reuse, R64, PT ;  /* 0x000000400300720c */ /* 0x040fe20003f64070 */
[----:B------:R-:W-:Y:S01]  /*3220*/  @!P4 IMAD.IADD R66, R66, 0x1, -R3 ;  /* 0x000000014242c824 */ /* 0x000fe200078e0a03 */
[C---:B------:R-:W-:Y:S01]  /*3230*/  ISETP.GT.U32.AND P4, PT, R3.reuse, R68, PT ;  /* 0x000000440300720c */ /* 0x040fe20003f84070 */
[----:B------:R-:W-:Y:S02]  /*3240*/  IMAD.MOV R53, RZ, RZ, -R53 ;  /* 0x000000ffff357224 */ /* 0x000fe400078e0a35 */
[----:B------:R-:W-:Y:S01]  /*3250*/  @!P0 IMAD.IADD R62, R62, 0x1, -R3 ;  /* 0x000000013e3e8824 */ /* 0x000fe200078e0a03 */
[C---:B------:R-:W-:Y:S01]  /*3260*/  ISETP.GT.U32.AND P0, PT, R3.reuse, R58, PT ;  /* 0x0000003a0300720c */ /* 0x040fe20003f04070 */
[----:B------:R-:W-:Y:S01]  /*3270*/  IMAD R70, R3, R53, R70 ;  /* 0x0000003503467224 */ /* 0x000fe200078e0246 */
[----:B------:R-:W-:Y:S01]  /*3280*/  LOP3.LUT R53, R4, 0x7, RZ, 0xfc, !PT ;  /* 0x0000000704357812 */ /* 0x000fe200078efcff */
[----:B0-----:R-:W-:-:S02]  /*3290*/  VIADD R47, R47, 0xffffffe ;  /* 0x0ffffffe2f2f7836 */ /* 0x001fc40000000000 */
[----:B------:R-:W-:Y:S01]  /*32a0*/  @!P1 IMAD.MOV R75, RZ, RZ, -R75 ;  /* 0x000000ffff4b9224 */ /* 0x000fe200078e0a4b */
[----:B------:R-:W-:Y:S01]  /*32b0*/  IABS R72, R53 ;  /* 0x0000003500487213 */ /* 0x000fe20000000000 */
[----:B------:R0:W3:Y:S01]  /*32c0*/  F2I.FTZ.U32.TRUNC.NTZ R49, R47 ;  /* 0x0000002f00317305 */ /* 0x0000e2000021f000 */
[--C-:B------:R-:W-:Y:S01]  /*32d0*/  @!P3 IMAD.IADD R64, R64, 0x1, -R3.reuse ;  /* 0x000000014040b824 */ /* 0x100fe200078e0a03 */
[C---:B------:R-:W-:Y:S01]  /*32e0*/  ISETP.GT.U32.AND P1, PT, R3.reuse, R60, PT ;  /* 0x0000003c0300720c */ /* 0x040fe20003f24070 */
[--C-:B------:R-:W-:Y:S01]  /*32f0*/  @!P4 IMAD.IADD R68, R68, 0x1, -R3.reuse ;  /* 0x000000014444c824 */ /* 0x100fe200078e0a03 */
[C---:B------:R-:W-:Y:S01]  /*3300*/  ISETP.GT.U32.AND P4, PT, R3.reuse, R70, PT ;  /* 0x000000460300720c */ /* 0x040fe20003f84070 */
[----:B------:R-:W-:Y:S01]  /*3310*/  IMAD.MOV.U32 R48, RZ, RZ, RZ ;  /* 0x000000ffff307224 */ /* 0x000fe200078e00ff */
[----:B------:R-:W-:Y:S01]  /*3320*/  ISETP.GT.U32.AND P3, PT, R3, R64, PT ;  /* 0x000000400300720c */ /* 0x000fe20003f64070 */
[----:B------:R-:W-:Y:S01]  /*3330*/  @!P0 IMAD.IADD R58, R58, 0x1, -R3 ;  /* 0x000000013a3a8824 */ /* 0x000fe200078e0a03 */
[----:B------:R-:W-:Y:S01]  /*3340*/  ISETP.GE.AND P0, PT, R55, RZ, PT ;  /* 0x000000ff3700720c */ /* 0x000fe20003f06270 */
[----:B0-----:R-:W-:Y:S01]  /*3350*/  IMAD.HI.U32 R47, R10, R72, RZ ;  /* 0x000000480a2f7227 */ /* 0x001fe200078e00ff */
[----:B------:R-:W-:-:S03]  /*3360*/  LOP3.LUT R55, R4, 0x6, RZ, 0xfc, !PT ;  /* 0x0000000604377812 */ /* 0x000fc600078efcff */
[----:B------:R-:W-:Y:S01]  /*3370*/  IMAD.MOV R47, RZ, RZ, -R47 ;  /* 0x000000ffff2f7224 */ /* 0x000fe200078e0a2f */
[----:B------:R-:W-:Y:S01]  /*3380*/  IABS R74, R55 ;  /* 0x00000037004a7213 */ /* 0x000fe20000000000 */
[----:B---3--:R-:W-:Y:S02]  /*3390*/  IMAD.MOV R80, RZ, RZ, -R49 ;  /* 0x000000ffff507224 */ /* 0x008fe400078e0a31 */
[C---:B------:R-:W-:Y:S02]  /*33a0*/  IMAD R72, R3.reuse, R47, R72 ;  /* 0x0000002f03487224 */ /* 0x040fe400078e0248 */
[--C-:B------:R-:W-:Y:S02]  /*33b0*/  @!P4 IMAD.IADD R70, R70, 0x1, -R3.reuse ;  /* 0x000000014646c824 */ /* 0x100fe400078e0a03 */
[----:B------:R-:W-:Y:S01]  /*33c0*/  @!P1 IMAD.IADD R60, R60, 0x1, -R3 ;  /* 0x000000013c3c9824 */ /* 0x000fe200078e0a03 */
[----:B------:R-:W-:Y:S01]  /*33d0*/  ISETP.GT.U32.AND P4, PT, R3, R72, PT ;  /* 0x000000480300720c */ /* 0x000fe20003f84070 */
[----:B------:R-:W-:Y:S01]  /*33e0*/  IMAD.HI.U32 R57, R10, R74, RZ ;  /* 0x0000004a0a397227 */ /* 0x000fe200078e00ff */
[----:B------:R-:W-:-:S03]  /*33f0*/  ISETP.GE.AND P1, PT, R65, RZ, PT ;  /* 0x000000ff4100720c */ /* 0x000fc60003f26270 */
[----:B------:R-:W-:Y:S02]  /*3400*/  IMAD R65, R80, R63, RZ ;  /* 0x0000003f50417224 */ /* 0x000fe400078e02ff */
[----:B------:R-:W-:Y:S01]  /*3410*/  @!P3 IMAD.IADD R64, R64, 0x1, -R3 ;  /* 0x000000014040b824 */ /* 0x000fe200078e0a03 */
[----:B------:R-:W-:Y:S01]  /*3420*/  ISETP.GE.AND P3, PT, R67, RZ, PT ;  /* 0x000000ff4300720c */ /* 0x000fe20003f66270 */
[----:B------:R-:W-:Y:S01]  /*3430*/  IMAD.MOV R57, RZ, RZ, -R57 ;  /* 0x000000ffff397224 */ /* 0x000fe200078e0a39 */
[C---:B------:R-:W-:Y:S01]  /*3440*/  LOP3.LUT R67, R4.reuse, 0x5, RZ, 0xfc, !PT ;  /* 0x0000000504437812 */ /* 0x040fe200078efcff */
[----:B------:R-:W-:Y:S01]  /*3450*/  IMAD.HI.U32 R48, R49, R65, R48 ;  /* 0x0000004131307227 */ /* 0x000fe200078e0030 */
[----:B------:R-:W-:Y:S02]  /*3460*/  LOP3.LUT R65, R4, 0x3, RZ, 0xfc, !PT ;  /* 0x0000000304417812 */ /* 0x000fe400078efcff */
[----:B------:R-:W-:Y:S01]  /*3470*/  IABS R76, R67 ;  /* 0x00000043004c7213 */ /* 0x000fe20000000000 */
[----:B------:R-:W-:Y:S01]  /*3480*/  IMAD.HI.U32 R49, R10, R82, RZ ;  /* 0x000000520a317227 */ /* 0x000fe200078e00ff */
[----:B------:R-:W-:-:S03]  /*3490*/  IABS R80, R65 ;  /* 0x0000004100507213 */ /* 0x000fc60000000000 */
[----:B------:R-:W-:Y:S02]  /*34a0*/  IMAD R74, R3, R57, R74 ;  /* 0x00000039034a7224 */ /* 0x000fe400078e024a */
[----:B------:R-:W-:Y:S02]  /*34b0*/  IMAD.MOV R49, RZ, RZ, -R49 ;  /* 0x000000ffff317224 */ /* 0x000fe400078e0a31 */
[----:B------:R-:W-:Y:S01]  /*34c0*/  @!P6 IMAD.MOV R73, RZ, RZ, -R73 ;  /* 0x000000ffff49e224 */ /* 0x000fe200078e0a49 */
[----:B------:R-:W-:Y:S01]  /*34d0*/  ISETP.GE.AND P6, PT, R59, RZ, PT ;  /* 0x000000ff3b00720c */ /* 0x000fe20003fc6270 */
[----:B------:R-:W-:Y:S01]  /*34e0*/  @!P4 IMAD.IADD R72, R72, 0x1, -R3 ;  /* 0x000000014848c824 */ /* 0x000fe200078e0a03 */
[----:B------:R-:W-:Y:S01]  /*34f0*/  ISETP.GT.U32.AND P4, PT, R3, R74, PT ;  /* 0x0000004a0300720c */ /* 0x000fe20003f84070 */
[----:B------:R-:W-:-:S04]  /*3500*/  IMAD.HI.U32 R59, R10, R76, RZ ;  /* 0x0000004c0a3b7227 */ /* 0x000fc800078e00ff */
[C---:B------:R-:W-:Y:S02]  /*3510*/  IMAD R82, R3.reuse, R49, R82 ;  /* 0x0000003103527224 */ /* 0x040fe400078e0252 */
[----:B------:R-:W-:Y:S02]  /*3520*/  IMAD.MOV.U32 R49, RZ, RZ, R60 ;  /* 0x000000ffff317224 */ /* 0x000fe400078e003c */
[----:B------:R-:W-:Y:S02]  /*3530*/  IMAD.MOV R59, RZ, RZ, -R59 ;  /* 0x000000ffff3b7224 */ /* 0x000fe400078e0a3b */
[----:B------:R-:W-:Y:S01]  /*3540*/  @!P2 IMAD.MOV R49, RZ, RZ, -R49 ;  /* 0x000000ffff31a224 */ /* 0x000fe200078e0a31 */
[----:B------:R-:W-:Y:S01]  /*3550*/  ISETP.GT.U32.AND P2, PT, R3, R58, PT ;  /* 0x0000003a0300720c */ /* 0x000fe20003f44070 */
[----:B------:R-:W-:-:S04]  /*3560*/  IMAD.HI.U32 R61, R10, R78, RZ ;  /* 0x0000004e0a3d7227 */ /* 0x000fc800078e00ff */
[C---:B------:R-:W-:Y:S02]  /*3570*/  IMAD R76, R3.reuse, R59, R76 ;  /* 0x0000003b034c7224 */ /* 0x040fe400078e024c */
[----:B------:R-:W-:Y:S02]  /*3580*/  IMAD.MOV.U32 R87, RZ, RZ, R56 ;  /* 0x000000ffff577224 */ /* 0x000fe400078e0038 */
[----:B------:R-:W-:Y:S02]  /*3590*/  IMAD.MOV.U32 R81, RZ, RZ, R54 ;  /* 0x000000ffff517224 */ /* 0x000fe400078e0036 */
[----:B------:R-:W-:Y:S02]  /*35a0*/  IMAD.MOV.U32 R83, RZ, RZ, R62 ;  /* 0x000000ffff537224 */ /* 0x000fe400078e003e */
[----:B------:R-:W-:Y:S02]  /*35b0*/  IMAD.MOV R61, RZ, RZ, -R61 ;  /* 0x000000ffff3d7224 */ /* 0x000fe400078e0a3d */
[----:B------:R-:W-:Y:S01]  /*35c0*/  @!P4 IMAD.IADD R74, R74, 0x1, -R3 ;  /* 0x000000014a4ac824 */ /* 0x000fe200078e0a03 */
[C---:B------:R-:W-:Y:S01]  /*35d0*/  ISETP.GT.U32.AND P4, PT, R3.reuse, R66, PT ;  /* 0x000000420300720c */ /* 0x040fe20003f84070 */
[----:B------:R-:W-:Y:S01]  /*35e0*/  @!P0 IMAD.MOV R87, RZ, RZ, -R87 ;  /* 0x000000ffff578224 */ /* 0x000fe200078e0a57 */
[C---:B------:R-:W-:Y:S01]  /*35f0*/  ISETP.GT.U32.AND P0, PT, R3.reuse, R76, PT ;  /* 0x0000004c0300720c */ /* 0x040fe20003f04070 */
[----:B------:R-:W-:Y:S01]  /*3600*/  @!P5 IMAD.MOV R81, RZ, RZ, -R81 ;  /* 0x000000ffff51d224 */ /* 0x000fe200078e0a51 */
[----:B------:R-:W-:Y:S01]  /*3610*/  ISETP.GT.U32.AND P5, PT, R3, R68, PT ;  /* 0x000000440300720c */ /* 0x000fe20003fa4070 */
[----:B------:R-:W-:-:S04]  /*3620*/  IMAD.HI.U32 R47, R10, R80, RZ ;  /* 0x000000500a2f7227 */ /* 0x000fc800078e00ff */
[----:B------:R-:W-:Y:S01]  /*3630*/  @!P1 IMAD.MOV R83, RZ, RZ, -R83 ;  /* 0x000000ffff539224 */ /* 0x000fe200078e0a53 */
[C---:B------:R-:W-:Y:S01]  /*3640*/  ISETP.GT.U32.AND P1, PT, R3.reuse, R70, PT ;  /* 0x000000460300720c */ /* 0x040fe20003f24070 */
[----:B------:R-:W-:Y:S01]  /*3650*/  IMAD R78, R3, R61, R78 ;  /* 0x0000003d034e7224 */ /* 0x000fe200078e024e */
[----:B------:R-:W-:Y:S01]  /*3660*/  IABS R61, R96 ;  /* 0x00000060003d7213 */ /* 0x000fe20000000000 */
[----:B------:R-:W-:-:S04]  /*3670*/  IMAD.HI.U32 R57, R10, R84, RZ ;  /* 0x000000540a397227 */ /* 0x000fc800078e00ff */
[----:B------:R-:W-:Y:S02]  /*3680*/  IMAD.MOV R59, RZ, RZ, -R47 ;  /* 0x000000ffff3b7224 */ /* 0x000fe400078e0a2f */
[----:B------:R-:W-:Y:S02]  /*3690*/  IMAD.MOV.U32 R79, RZ, RZ, R52 ;  /* 0x000000ffff4f7224 */ /* 0x000fe400078e0034 */
[----:B------:R-:W-:Y:S01]  /*36a0*/  @!P2 IMAD.IADD R58, R58, 0x1, -R3 ;  /* 0x000000013a3aa824 */ /* 0x000fe200078e0a03 */
[C---:B------:R-:W-:Y:S01]  /*36b0*/  ISETP.GT.U32.AND P2, PT, R3.reuse, R78, PT ;  /* 0x0000004e0300720c */ /* 0x040fe20003f44070 */
[----:B------:R-:W-:Y:S02]  /*36c0*/  IMAD.MOV R57, RZ, RZ, -R57 ;  /* 0x000000ffff397224 */ /* 0x000fe400078e0a39 */
[C---:B------:R-:W-:Y:S02]  /*36d0*/  IMAD R80, R3.reuse, R59, R80 ;  /* 0x0000003b03507224 */ /* 0x040fe400078e0250 */
[----:B------:R-:W-:Y:S01]  /*36e0*/  @!P6 IMAD.MOV R79, RZ, RZ, -R79 ;  /* 0x000000ffff4fe224 */ /* 0x000fe200078e0a4f */
[----:B------:R-:W-:Y:S01]  /*36f0*/  ISETP.GT.U32.AND P6, PT, R3, R72, PT ;  /* 0x000000480300720c */ /* 0x000fe20003fc4070 */
[----:B------:R-:W-:-:S04]  /*3700*/  IMAD.HI.U32 R10, R10, R86, RZ ;  /* 0x000000560a0a7227 */ /* 0x000fc800078e00ff */
[C---:B------:R-:W-:Y:S02]  /*3710*/  IMAD R84, R3.reuse, R57, R84 ;  /* 0x0000003903547224 */ /* 0x040fe400078e0254 */
[----:B------:R-:W-:Y:S02]  /*3720*/  IMAD.MOV.U32 R85, RZ, RZ, R64 ;  /* 0x000000ffff557224 */ /* 0x000fe400078e0040 */
[--C-:B------:R-:W-:Y:S01]  /*3730*/  @!P4 IMAD.IADD R66, R66, 0x1, -R3.reuse ;  /* 0x000000014242c824 */ /* 0x100fe200078e0a03 */
[C---:B------:R-:W-:Y:S01]  /*3740*/  ISETP.GT.U32.AND P4, PT, R3.reuse, R80, PT ;  /* 0x000000500300720c */ /* 0x040fe20003f84070 */
[----:B------:R-:W-:Y:S01]  /*3750*/  @!P0 IMAD.IADD R76, R76, 0x1, -R3 ;  /* 0x000000014c4c8824 */ /* 0x000fe200078e0a03 */
[----:B------:R-:W-:Y:S01]  /*3760*/  ISETP.GE.AND P0, PT, R88, RZ, PT ;  /* 0x000000ff5800720c */ /* 0x000fe20003f06270 */
[----:B------:R-:W-:Y:S02]  /*3770*/  IMAD.MOV.U32 R47, RZ, RZ, R61 ;  /* 0x000000ffff2f7224 */ /* 0x000fe400078e003d */
[----:B------:R-:W-:Y:S01]  /*3780*/  @!P5 IMAD.IADD R68, R68, 0x1, -R3 ;  /* 0x000000014444d824 */ /* 0x000fe200078e0a03 */
[----:B------:R-:W-:Y:S01]  /*3790*/  ISETP.GT.U32.AND P5, PT, R3, R82, PT ;  /* 0x000000520300720c */ /* 0x000fe20003fa4070 */
[----:B------:R-:W-:-:S02]  /*37a0*/  IMAD.MOV R10, RZ, RZ, -R10 ;  /* 0x000000ffff0a7224 */ /* 0x000fc400078e0a0a */
[----:B------:R-:W-:Y:S01]  /*37b0*/  @!P3 IMAD.MOV R85, RZ, RZ, -R85 ;  /* 0x000000ffff55b224 */ /* 0x000fe200078e0a55 */
[C---:B------:R-:W-:Y:S01]  /*37c0*/  ISETP.GT.U32.AND P3, PT, R3.reuse, R74, PT ;  /* 0x0000004a0300720c */ /* 0x040fe20003f64070 */
[----:B------:R-:W-:Y:S01]  /*37d0*/  @!P1 IMAD.IADD R70, R70, 0x1, -R3 ;  /* 0x0000000146469824 */ /* 0x000fe200078e0a03 */
[----:B------:R-:W-:Y:S01]  /*37e0*/  ISETP.GT.U32.AND P1, PT, R3, R84, PT ;  /* 0x000000540300720c */ /* 0x000fe20003f24070 */
[----:B------:R-:W-:-:S04]  /*37f0*/  IMAD.HI.U32 R48, R48, R47, RZ ;  /* 0x0000002f30307227 */ /* 0x000fc800078e00ff */
[----:B------:R-:W-:Y:S02]  /*3800*/  IMAD R86, R3, R10, R86 ;  /* 0x0000000a03567224 */ /* 0x000fe400078e0256 */
[--C-:B------:R-:W-:Y:S01]  /*3810*/  @!P2 IMAD.IADD R78, R78, 0x1, -R3.reuse ;  /* 0x000000014e4ea824 */ /* 0x100fe200078e0a03 */
[----:B------:R-:W-:Y:S01]  /*3820*/  ISETP.GE.AND P2, PT, R89, RZ, PT ;  /* 0x000000ff5900720c */ /* 0x000fe20003f46270 */
[----:B------:R-:W-:Y:S02]  /*3830*/  IMAD.MOV R48, RZ, RZ, -R48 ;  /* 0x000000ffff307224 */ /* 0x000fe400078e0a30 */
[----:B------:R-:W-:Y:S02]  /*3840*/  IMAD.MOV.U32 R89, RZ, RZ, R58 ;  /* 0x000000ffff597224 */ /* 0x000fe400078e003a */
[----:B------:R-:W-:Y:S01]  /*3850*/  @!P6 IMAD.IADD R72, R72, 0x1, -R3 ;  /* 0x000000014848e824 */ /* 0x000fe200078e0a03 */
[----:B------:R-:W-:Y:S01]  /*3860*/  ISETP.GT.U32.AND P6, PT, R3, R86, PT ;  /* 0x000000560300720c */ /* 0x000fe20003fc4070 */
[----:B------:R-:W-:-:S02]  /*3870*/  IMAD R10, R63, R48, R47 ;  /* 0x000000303f0a7224 */ /* 0x000fc400078e022f */
[----:B------:R-:W-:Y:S01]  /*3880*/  @!P4 IMAD.IADD R80, R80, 0x1, -R3 ;  /* 0x000000015050c824 */ /* 0x000fe200078e0a03 */
[----:B------:R-:W-:Y:S01]  /*3890*/  ISETP.GE.AND P4, PT, R90, RZ, PT ;  /* 0x000000ff5a00720c */ /* 0x000fe20003f86270 */
[----:B------:R-:W-:Y:S01]  /*38a0*/  @!P0 IMAD.MOV R89, RZ, RZ, -R89 ;  /* 0x000000ffff598224 */ /* 0x000fe200078e0a59 */
[----:B------:R-:W-:Y:S01]  /*38b0*/  ISETP.GT.U32.AND P0, PT, R3, R76, PT ;  /* 0x0000004c0300720c */ /* 0x000fe20003f04070 */
[--C-:B------:R-:W-:Y:S01]  /*38c0*/  @!P5 IMAD.IADD R82, R82, 0x1, -R3.reuse ;  /* 0x000000015252d824 */ /* 0x100fe200078e0a03 */
[----:B------:R-:W-:Y:S01]  /*38d0*/  ISETP.GE.AND P5, PT, R91, RZ, PT ;  /* 0x000000ff5b00720c */ /* 0x000fe20003fa6270 */
[--C-:B------:R-:W-:Y:S01]  /*38e0*/  @!P3 IMAD.IADD R74, R74, 0x1, -R3.reuse ;  /* 0x000000014a4ab824 */ /* 0x100fe200078e0a03 */
[----:B------:R-:W-:Y:S01]  /*38f0*/  ISETP.GT.U32.AND P3, PT, R63, R10, PT ;  /* 0x0000000a3f00720c */ /* 0x000fe20003f64070 */
[----:B------:R-:W-:Y:S01]  /*3900*/  @!P1 IMAD.IADD R84, R84, 0x1, -R3 ;  /* 0x0000000154549824 */ /* 0x000fe200078e0a03 */
[----:B------:R-:W-:Y:S01]  /*3910*/  ISETP.GE.AND P1, PT, R53, RZ, PT ;  /* 0x000000ff3500720c */ /* 0x000fe20003f26270 */
[----:B------:R-:W-:-:S02]  /*3920*/  IMAD.MOV.U32 R91, RZ, RZ, R66 ;  /* 0x000000ffff5b7224 */ /* 0x000fc400078e0042 */
[----:B------:R-:W-:Y:S02]  /*3930*/  IMAD.MOV.U32 R93, RZ, RZ, R68 ;  /* 0x000000ffff5d7224 */ /* 0x000fe400078e0044 */
[----:B------:R-:W-:Y:S01]  /*3940*/  @!P6 IMAD.IADD R86, R86, 0x1, -R3 ;  /* 0x000000015656e824 */ /* 0x000fe200078e0a03 */
[----:B------:R-:W-:Y:S01]  /*3950*/  ISETP.GE.AND P6, PT, R55, RZ, PT ;  /* 0x000000ff3700720c */ /* 0x000fe20003fc6270 */
[----:B------:R-:W-:Y:S01]  /*3960*/  @!P2 IMAD.MOV R91, RZ, RZ, -R91 ;  /* 0x000000ffff5ba224 */ /* 0x000fe200078e0a5b */
[C---:B------:R-:W-:Y:S01]  /*3970*/  ISETP.GT.U32.AND P2, PT, R3.reuse, R78, PT ;  /* 0x0000004e0300720c */ /* 0x040fe20003f44070 */
[----:B------:R-:W-:Y:S01]  /*3980*/  @!P4 IMAD.MOV R93, RZ, RZ, -R93 ;  /* 0x000000ffff5dc224 */ /* 0x000fe200078e0a5d */
[----:B------:R-:W-:Y:S01]  /*3990*/  ISETP.GT.U32.AND P4, PT, R3, R82, PT ;  /* 0x000000520300720c */ /* 0x000fe20003f84070 */
[----:B------:R-:W-:Y:S01]  /*39a0*/  @!P0 IMAD.IADD R76, R76, 0x1, -R3 ;  /* 0x000000014c4c8824 */ /* 0x000fe200078e0a03 */
[----:B------:R-:W-:Y:S01]  /*39b0*/  ISETP.GE.AND P0, PT, R67, RZ, PT ;  /* 0x000000ff4300720c */ /* 0x000fe20003f06270 */
[----:B------:R-:W-:Y:S01]  /*39c0*/  @!P5 IMAD.MOV R70, RZ, RZ, -R70 ;  /* 0x000000ffff46d224 */ /* 0x000fe200078e0a46 */
[C---:B------:R-:W-:Y:S01]  /*39d0*/  ISETP.GT.U32.AND P5, PT, R3.reuse, R86, PT ;  /* 0x000000560300720c */ /* 0x040fe20003fa4070 */
[----:B------:R-:W-:Y:S01]  /*39e0*/  @!P3 IMAD.IADD R10, R10, 0x1, -R63 ;  /* 0x000000010a0ab824 */ /* 0x000fe200078e0a3f */
[C---:B------:R-:W-:Y:S01]  /*39f0*/  ISETP.GT.U32.AND P3, PT, R3.reuse, R80, PT ;  /* 0x000000500300720c */ /* 0x040fe20003f64070 */
[----:B------:R-:W-:Y:S01]  /*3a00*/  @!P1 IMAD.MOV R72, RZ, RZ, -R72 ;  /* 0x000000ffff489224 */ /* 0x000fe200078e0a48 */
[----:B------:R-:W-:Y:S01]  /*3a10*/  ISETP.GT.U32.AND P1, PT, R3, R84, PT ;  /* 0x000000540300720c */ /* 0x000fe20003f24070 */
[----:B------:R-:W-:Y:S01]  /*3a20*/  @!P6 IMAD.MOV R74, RZ, RZ, -R74 ;  /* 0x000000ffff4ae224 */ /* 0x000fe200078e0a4a */
[----:B------:R-:W-:Y:S01]  /*3a30*/  ISETP.GT.U32.AND P6, PT, R63, R10, PT ;  /* 0x0000000a3f00720c */ /* 0x000fe20003fc4070 */
[--C-:B------:R-:W-:Y:S01]  /*3a40*/  @!P2 IMAD.IADD R78, R78, 0x1, -R3.reuse ;  /* 0x000000014e4ea824 */ /* 0x100fe200078e0a03 */
[----:B------:R-:W-:Y:S01]  /*3a50*/  ISETP.GE.AND P2, PT, R4, RZ, PT ;  /* 0x000000ff0400720c */ /* 0x000fe20003f46270 */
[--C-:B------:R-:W-:Y:S01]  /*3a60*/  @!P4 IMAD.IADD R82, R82, 0x1, -R3.reuse ;  /* 0x000000015252c824 */ /* 0x100fe200078e0a03 */
[----:B------:R-:W-:Y:S01]  /*3a70*/  ISETP.GE.AND P4, PT, R65, RZ, PT ;  /* 0x000000ff4100720c */ /* 0x000fe20003f86270 */
[----:B------:R-:W-:Y:S01]  /*3a80*/  @!P0 IMAD.MOV R76, RZ, RZ, -R76 ;  /* 0x000000ffff4c8224 */ /* 0x000fe200078e0a4c */
[----:B------:R-:W-:Y:S01]  /*3a90*/  ISETP.NE.AND P0, PT, R51, RZ, PT ;  /* 0x000000ff3300720c */ /* 0x000fe20003f05270 */
[--C-:B------:R-:W-:Y:S01]  /*3aa0*/  @!P5 IMAD.IADD R86, R86, 0x1, -R3.reuse ;  /* 0x000000015656d824 */ /* 0x100fe200078e0a03 */
[----:B------:R-:W-:Y:S01]  /*3ab0*/  LOP3.LUT R4, RZ, R51, RZ, 0x33, !PT ;  /* 0x00000033ff047212 */ /* 0x000fe200078e33ff */
[--C-:B------:R-:W-:Y:S01]  /*3ac0*/  @!P3 IMAD.IADD R80, R80, 0x1, -R3.reuse ;  /* 0x000000015050b824 */ /* 0x100fe200078e0a03 */
[----:B------:R-:W-:Y:S01]  /*3ad0*/  ISETP.GE.AND P5, PT, R95, RZ, PT ;  /* 0x000000ff5f00720c */ /* 0x000fe20003fa6270 */
[----:B------:R-:W-:Y:S01]  /*3ae0*/  @!P1 IMAD.IADD R84, R84, 0x1, -R3 ;  /* 0x0000000154549824 */ /* 0x000fe200078e0a03 */
[----:B------:R-:W-:Y:S01]  /*3af0*/  ISETP.GE.AND P3, PT, R92, RZ, PT ;  /* 0x000000ff5c00720c */ /* 0x000fe20003f66270 */
[----:B------:R-:W-:Y:S01]  /*3b00*/  @!P6 IMAD.IADD R10, R10, 0x1, -R63 ;  /* 0x000000010a0ae824 */ /* 0x000fe200078e0a3f */
[----:B------:R-:W-:Y:S01]  /*3b10*/  ISETP.GE.AND P1, PT, R94, RZ, PT ;  /* 0x000000ff5e00720c */ /* 0x000fe20003f26270 */
[----:B------:R-:W-:Y:S01]  /*3b20*/  @!P2 IMAD.MOV R86, RZ, RZ, -R86 ;  /* 0x000000ffff56a224 */ /* 0x000fe200078e0a56 */
[C---:B------:R-:W-:Y:S01]  /*3b30*/  SEL R49, R4.reuse, R49, !P0 ;  /* 0x0000003104317207 */ /* 0x040fe20004000000 */
[----:B------:R-:W-:Y:S01]  /*3b40*/  @!P4 IMAD.MOV R80, RZ, RZ, -R80 ;  /* 0x000000ffff50c224 */ /* 0x000fe200078e0a50 */
[C---:B------:R-:W-:Y:S01]  /*3b50*/  SEL R5, R4.reuse, R5, !P0 ;  /* 0x0000000504057207 */ /* 0x040fe20004000000 */
[----:B------:R-:W-:Y:S01]  /*3b60*/  IMAD.MOV.U32 R3, RZ, RZ, R10 ;  /* 0x000000ffff037224 */ /* 0x000fe200078e000a */
[C---:B------:R-:W-:Y:S01]  /*3b70*/  SEL R66, R4.reuse, R41, !P0 ;  /* 0x0000002904427207 */ /* 0x040fe20004000000 */
[----:B------:R-:W-:Y:S01]  /*3b80*/  IMAD R49, R49, UR5, RZ ;  /* 0x0000000531317c24 */ /* 0x000fe2000f8e02ff */
[C---:B------:R-:W-:Y:S01]  /*3b90*/  SEL R48, R4.reuse, R25, !P0 ;  /* 0x0000001904307207 */ /* 0x040fe20004000000 */
[----:B------:R-:W-:Y:S01]  /*3ba0*/  @!P5 IMAD.MOV R84, RZ, RZ, -R84 ;  /* 0x000000ffff54d224 */ /* 0x000fe200078e0a54 */
[C---:B------:R-:W-:Y:S01]  /*3bb0*/  SEL R41, R4.reuse, R75, !P0 ;  /* 0x0000004b04297207 */ /* 0x040fe20004000000 */
[----:B------:R-:W-:Y:S01]  /*3bc0*/  IMAD R5, R5, UR5, RZ ;  /* 0x0000000505057c24 */ /* 0x000fe2000f8e02ff */
[C---:B------:R-:W-:Y:S01]  /*3bd0*/  SEL R25, R4.reuse, R69, !P0 ;  /* 0x0000004504197207 */ /* 0x040fe20004000000 */
[----:B------:R-:W-:Y:S01]  /*3be0*/  @!P3 IMAD.MOV R78, RZ, RZ, -R78 ;  /* 0x000000ffff4eb224 */ /* 0x000fe200078e0a4e */
[C---:B------:R-:W-:Y:S01]  /*3bf0*/  SEL R6, R4.reuse, R6, !P0 ;  /* 0x0000000604067207 */ /* 0x040fe20004000000 */
[----:B------:R-:W-:Y:S01]  /*3c00*/  @!P1 IMAD.MOV R82, RZ, RZ, -R82 ;  /* 0x000000ffff529224 */ /* 0x000fe200078e0a52 */
[----:B-1----:R-:W-:Y:S01]  /*3c10*/  IADD3 R69, P4, R49, R204, RZ ;  /* 0x000000cc31457210 */ /* 0x002fe20007f9e0ff */
[----:B------:R-:W-:Y:S01]  /*3c20*/  IMAD R41, R41, UR5, RZ ;  /* 0x0000000529297c24 */ /* 0x000fe2000f8e02ff */
[----:B------:R-:W-:Y:S01]  /*3c30*/  SEL R7, R4, R7, !P0 ;  /* 0x0000000704077207 */ /* 0x000fe20004000000 */
[----:B------:R-:W-:Y:S01]  /*3c40*/  IMAD R103, R48, UR5, RZ ;  /* 0x0000000530677c24 */ /* 0x000fe2000f8e02ff */
[----:B------:R-:W-:Y:S01]  /*3c50*/  SEL R68, R4, R45, !P0 ;  /* 0x0000002d04447207 */ /* 0x000fe20004000000 */
[----:B------:R-:W-:Y:S01]  /*3c60*/  IMAD R129, R66, UR5, RZ ;  /* 0x0000000542817c24 */ /* 0x000fe2000f8e02ff */
[----:B------:R-:W-:Y:S01]  /*3c70*/  SEL R45, R4, R81, !P0 ;  /* 0x00000051042d7207 */ /* 0x000fe20004000000 */
[----:B------:R-:W-:Y:S01]  /*3c80*/  IMAD R7, R7, UR5, RZ ;  /* 0x0000000507077c24 */ /* 0x000fe2000f8e02ff */
[----:B------:R-:W-:Y:S01]  /*3c90*/  ISETP.GE.AND P6, PT, R96, RZ, PT ;  /* 0x000000ff6000720c */ /* 0x000fe20003fc6270 */
[----:B------:R-:W-:Y:S01]  /*3ca0*/  IMAD R137, R68, UR5, RZ ;  /* 0x0000000544897c24 */ /* 0x000fe2000f8e02ff */
[----:B------:R-:W-:Y:S01]  /*3cb0*/  SEL R54, R4, R29, !P0 ;  /* 0x0000001d04367207 */ /* 0x000fe20004000000 */
[----:B------:R-:W-:Y:S01]  /*3cc0*/  IMAD R45, R45, UR5, RZ ;  /* 0x000000052d2d7c24 */ /* 0x000fe2000f8e02ff */
[----:B------:R-:W-:Y:S01]  /*3cd0*/  R2UR UR56, R69 ;  /* 0x00000000453872ca */ /* 0x000fe200000e0000 */
[----:B------:R-:W-:Y:S01]  /*3ce0*/  IMAD R69, R6, UR5, RZ ;  /* 0x0000000506457c24 */ /* 0x000fe2000f8e02ff */
[----:B------:R-:W-:Y:S01]  /*3cf0*/  SEL R15, R4, R15, !P0 ;  /* 0x0000000f040f7207 */ /* 0x000fe20004000000 */
[----:B------:R-:W-:Y:S01]  /*3d00*/  IMAD R107, R54, UR5, RZ ;  /* 0x00000005366b7c24 */ /* 0x000fe2000f8e02ff */
[C---:B------:R-:W-:Y:S01]  /*3d10*/  SEL R29, R4.reuse, R84, !P0 ;  /* 0x00000054041d7207 */ /* 0x040fe20004000000 */
[----:B------:R-:W-:Y:S01]  /*3d20*/  IMAD R25, R25, UR5, RZ ;  /* 0x0000000519197c24 */ /* 0x000fe2000f8e02ff */
[----:B------:R-:W-:-:S02]  /*3d30*/  SEL R10, R4, R24, !P0 ;  /* 0x00000018040a7207 */ /* 0x000fc40004000000 */
[C---:B------:R-:W-:Y:S01]  /*3d40*/  SEL R51, R4.reuse, R26, !P0 ;  /* 0x0000001a04337207 */ /* 0x040fe20004000000 */
[----:B------:R-:W-:Y:S01]  /*3d50*/  @!P6 IMAD.MOV R3, RZ, RZ, -R3 ;  /* 0x000000ffff03e224 */ /* 0x000fe200078e0a03 */
[----:B------:R-:W-:Y:S01]  /*3d60*/  SEL R52, R4, R27, !P0 ;  /* 0x0000001b04347207 */ /* 0x000fe20004000000 */
[----:B------:R-:W-:Y:S01]  /*3d70*/  IMAD R101, R10, UR5, RZ ;  /* 0x000000050a657c24 */ /* 0x000fe2000f8e02ff */
[C---:B------:R-:W-:Y:S01]  /*3d80*/  SEL R53, R4.reuse, R28, !P0 ;  /* 0x0000001c04357207 */ /* 0x040fe20004000000 */
[----:B------:R-:W-:Y:S01]  /*3d90*/  IMAD R51, R51, UR5, RZ ;  /* 0x0000000533337c24 */ /* 0x000fe2000f8e02ff */
[----:B------:R-:W-:Y:S01]  /*3da0*/  SEL R55, R4, R30, !P0 ;  /* 0x0000001e04377207 */ /* 0x000fe20004000000 */
[----:B------:R-:W-:Y:S01]  /*3db0*/  IMAD R105, R52, UR5, RZ ;  /* 0x0000000534697c24 */ /* 0x000fe2000f8e02ff */
[C---:B------:R-:W-:Y:S01]  /*3dc0*/  SEL R56, R4.reuse, R31, !P0 ;  /* 0x0000001f04387207 */ /* 0x040fe20004000000 */
[----:B------:R-:W-:Y:S01]  /*3dd0*/  IMAD R53, R53, UR5, RZ ;  /* 0x0000000535357c24 */ /* 0x000fe2000f8e02ff */
[C---:B------:R-:W-:Y:S01]  /*3de0*/  SEL R57, R4.reuse, R32, !P0 ;  /* 0x0000002004397207 */ /* 0x040fe20004000000 */
[----:B------:R-:W-:Y:S01]  /*3df0*/  IMAD R55, R55, UR5, RZ ;  /* 0x0000000537377c24 */ /* 0x000fe2000f8e02ff */
        /* <DEDUP_REMOVED lines=18> */
[----:B------:R-:W-:Y:S01]  /*3f20*/  SHF.R.S32.HI R6, RZ, 0x1f, R5 ;  /* 0x0000001fff067819 */ /* 0x000fe20000011405 */
[----:B------:R-:W-:Y:S01]  /*3f30*/  IMAD R127, R65, UR5, RZ ;  /* 0x00000005417f7c24 */ /* 0x000fe2000f8e02ff */
[----:B------:R-:W-:Y:S01]  /*3f40*/  IADD3 R84, P5, R5, R204, RZ ;  /* 0x000000cc05547210 */ /* 0x000fe20007fbe0ff */
[----:B------:R-:W-:Y:S01]  /*3f50*/  IMAD R135, R67, UR5, RZ ;  /* 0x0000000543877c24 */ /* 0x000fe2000f8e02ff */
[C---:B------:R-:W-:Y:S01]  /*3f60*/  SEL R8, R4.reuse, R8, !P0 ;  /* 0x0000000804087207 */ /* 0x040fe20004000000 */
[----:B------:R-:W-:Y:S01]  /*3f70*/  IMAD R29, R29, UR5, RZ ;  /* 0x000000051d1d7c24 */ /* 0x000fe2000f8e02ff */
[----:B------:R-:W-:-:S02]  /*3f80*/  SEL R9, R4, R9, !P0 ;  /* 0x0000000904097207 */ /* 0x000fc40004000000 */
[C---:B------:R-:W-:Y:S02]  /*3f90*/  SEL R12, R4.reuse, R12, !P0 ;  /* 0x0000000c040c7207 */ /* 0x040fe40004000000 */
[C---:B------:R-:W-:Y:S01]  /*3fa0*/  SEL R11, R4.reuse, R11, !P0 ;  /* 0x0000000b040b7207 */ /* 0x040fe20004000000 */
[----:B------:R-:W-:Y:S01]  /*3fb0*/  IMAD R9, R9, UR5, RZ ;  /* 0x0000000509097c24 */ /* 0x000fe2000f8e02ff */
[C---:B------:R-:W-:Y:S02]  /*3fc0*/  SEL R13, R4.reuse, R13, !P0 ;  /* 0x0000000d040d7207 */ /* 0x040fe40004000000 */
[C---:B------:R-:W-:Y:S01]  /*3fd0*/  SEL R14, R4.reuse, R14, !P0 ;  /* 0x0000000e040e7207 */ /* 0x040fe20004000000 */
[----:B------:R-:W-:Y:S01]  /*3fe0*/  IMAD R75, R11, UR5, RZ ;  /* 0x000000050b4b7c24 */ /* 0x000fe2000f8e02ff */
[C---:B------:R-:W-:Y:S02]  /*3ff0*/  SEL R16, R4.reuse, R16, !P0 ;  /* 0x0000001004107207 */ /* 0x040fe40004000000 */
[----:B------:R-:W-:Y:S01]  /*4000*/  SEL R17, R4, R17, !P0 ;  /* 0x0000001104117207 */ /* 0x000fe20004000000 */
[----:B------:R-:W-:Y:S01]  /*4010*/  IMAD R81, R14, UR5, RZ ;  /* 0x000000050e517c24 */ /* 0x000fe2000f8e02ff */
[----:B------:R-:W-:-:S02]  /*4020*/  SEL R18, R4, R18, !P0 ;  /* 0x0000001204127207 */ /* 0x000fc40004000000 */
[C---:B------:R-:W-:Y:S02]  /*4030*/  SEL R19, R4.reuse, R19, !P0 ;  /* 0x0000001304137207 */ /* 0x040fe40004000000 */
[C---:B------:R-:W-:Y:S02]  /*4040*/  SEL R20, R4.reuse, R20, !P0 ;  /* 0x0000001404147207 */ /* 0x040fe40004000000 */
[C---:B------:R-:W-:Y:S02]  /*4050*/  SEL R21, R4.reuse, R21, !P0 ;  /* 0x0000001504157207 */ /* 0x040fe40004000000 */
[C---:B------:R-:W-:Y:S02]  /*4060*/  SEL R23, R4.reuse, R23, !P0 ;  /* 0x0000001704177207 */ /* 0x040fe40004000000 */
[C---:B------:R-:W-:Y:S01]  /*4070*/  SEL R22, R4.reuse, R22, !P0 ;  /* 0x0000001604167207 */ /* 0x040fe20004000000 */
[----:B------:R-:W-:Y:S01]  /*4080*/  IMAD R95, R21, UR5, RZ ;  /* 0x00000005155f7c24 */ /* 0x000fe2000f8e02ff */
[C---:B------:R-:W-:Y:S01]  /*4090*/  SEL R42, R4.reuse, R42, !P0 ;  /* 0x0000002a042a7207 */ /* 0x040fe20004000000 */
[----:B------:R-:W-:Y:S01]  /*40a0*/  IMAD R97, R23, UR5, RZ ;  /* 0x0000000517617c24 */ /* 0x000fe2000f8e02ff */
[----:B------:R-:W-:Y:S01]  /*40b0*/  SEL R44, R4, R44, !P0 ;  /* 0x0000002c042c7207 */ /* 0x000fe20004000000 */
[----:B------:R-:W-:Y:S01]  /*40c0*/  IMAD R99, R22, UR5, RZ ;  /* 0x0000000516637c24 */ /* 0x000fe2000f8e02ff */
[----:B------:R-:W-:Y:S01]  /*40d0*/  SEL R46, R4, R46, !P0 ;  /* 0x0000002e042e7207 */ /* 0x000fe20004000000 */
[----:B------:R-:W-:Y:S01]  /*40e0*/  IMAD R131, R42, UR5, RZ ;  /* 0x000000052a837c24 */ /* 0x000fe2000f8e02ff */
[----:B------:R-:W-:Y:S01]  /*40f0*/  SEL R24, R4, R71, !P0 ;  /* 0x0000004704187207 */ /* 0x000fe20004000000 */
        /* <DEDUP_REMOVED lines=8> */
[----:B------:R-:W-:Y:S01]  /*4180*/  IMAD.X R15, R6, 0x1, R205, P5 ;  /* 0x00000001060f7824 */ /* 0x000fe200028e06cd */
        /* <DEDUP_REMOVED lines=20> */
[C---:B------:R-:W-:Y:S01]  /*42d0*/  SEL R33, R4.reuse, R80, !P0 ;  /* 0x0000005004217207 */ /* 0x040fe20004000000 */
[----:B------:R-:W-:Y:S01]  /*42e0*/  IMAD R27, R27, UR5, RZ ;  /* 0x000000051b1b7c24 */ /* 0x000fe2000f8e02ff */
[----:B------:R-:W-:-:S02]  /*42f0*/  SEL R35, R4, R82, !P0 ;  /* 0x0000005204237207 */ /* 0x000fc40004000000 */
[----:B------:R-:W-:Y:S02]  /*4300*/  SEL R36, R4, R86, !P0 ;  /* 0x0000005604247207 */ /* 0x000fe40004000000 */
[-C--:B------:R-:W-:Y:S01]  /*4310*/  IADD3 R4, P1, R41, R204.reuse, RZ ;  /* 0x000000cc29047210 */ /* 0x080fe20007f3e0ff */
[----:B------:R-:W-:Y:S01]  /*4320*/  IMAD R35, R35, UR5, RZ ;  /* 0x0000000523237c24 */ /* 0x000fe2000f8e02ff */
[----:B------:R-:W-:Y:S01]  /*4330*/  SHF.R.S32.HI R10, RZ, 0x1f, R7 ;  /* 0x0000001fff0a7819 */ /* 0x000fe20000011407 */
[----:B------:R-:W-:Y:S01]  /*4340*/  IMAD R36, R36, UR5, RZ ;  /* 0x0000000524247c24 */ /* 0x000fe2000f8e02ff */
[----:B------:R-:W-:Y:S02]  /*4350*/  R2UR UR58, R4 ;  /* 0x00000000043a72ca */ /* 0x000fe400000e0000 */
[-C--:B------:R-:W-:Y:S02]  /*4360*/  IADD3 R5, P5, R7, R204.reuse, RZ ;  /* 0x000000cc07057210 */ /* 0x080fe40007fbe0ff */
[----:B------:R-:W-:-:S02]  /*4370*/  IADD3 R4, P2, R45, R204, RZ ;  /* 0x000000cc2d047210 */ /* 0x000fc40007f5e0ff */
[----:B------:R-:W-:Y:S01]  /*4380*/  SHF.R.S32.HI R14, RZ, 0x1f, R9 ;  /* 0x0000001fff0e7819 */ /* 0x000fe20000011409 */
[----:B------:R-:W-:Y:S01]  /*4390*/  IMAD.X R19, R10, 0x1, R205, P5 ;  /* 0x000000010a137824 */ /* 0x000fe200028e06cd */
[----:B------:R-:W-:Y:S02]  /*43a0*/  R2UR UR54, R4 ;  /* 0x00000000043672ca */ /* 0x000fe400000e0000 */
[----:B------:R-:W-:Y:S02]  /*43b0*/  SHF.R.S32.HI R8, RZ, 0x1f, R69 ;  /* 0x0000001fff087819 */ /* 0x000fe40000011445 */
[-C--:B------:R-:W-:Y:S02]  /*43c0*/  IADD3 R4, P6, R69, R204.reuse, RZ ;  /* 0x000000cc45047210 */ /* 0x080fe40007fde0ff */
[-C--:B------:R-:W-:Y:S02]  /*43d0*/  IADD3 R9, P5, R9, R204.reuse, RZ ;  /* 0x000000cc09097210 */ /* 0x080fe40007fbe0ff */
[----:B------:R-:W-:Y:S01]  /*43e0*/  SHF.R.S32.HI R12, RZ, 0x1f, R71 ;  /* 0x0000001fff0c7819 */ /* 0x000fe20000011447 */
[----:B------:R-:W-:Y:S01]  /*43f0*/  IMAD.X R17, R8, 0x1, R205, P6 ;  /* 0x0000000108117824 */ /* 0x000fe200030e06cd */
[----:B------:R-:W-:Y:S01]  /*4400*/  SHF.R.S32.HI R18, RZ, 0x1f, R75 ;  /* 0x0000001fff127819 */ /* 0x000fe2000001144b */
[----:B------:R-:W-:Y:S01]  /*4410*/  IMAD.X R23, R14, 0x1, R205, P5 ;  /* 0x000000010e177824 */ /* 0x000fe200028e06cd */
[----:B------:R-:W-:-:S02]  /*4420*/  IADD3 R7, P6, R71, R204, RZ ;  /* 0x000000cc47077210 */ /* 0x000fc40007fde0ff */
[-C--:B------:R-:W-:Y:S02]  /*4430*/  IADD3 R13, P5, R75, R204.reuse, RZ ;  /* 0x000000cc4b0d7210 */ /* 0x080fe40007fbe0ff */
[----:B------:R-:W-:Y:S01]  /*4440*/  SHF.R.S32.HI R16, RZ, 0x1f, R73 ;  /* 0x0000001fff107819 */ /* 0x000fe20000011449 */
[----:B------:R-:W-:Y:S01]  /*4450*/  IMAD.X R21, R12, 0x1, R205, P6 ;  /* 0x000000010c157824 */ /* 0x000fe200030e06cd */
[----:B------:R-:W-:Y:S01]  /*4460*/  SHF.R.S32.HI R22, RZ, 0x1f, R79 ;  /* 0x0000001fff167819 */ /* 0x000fe2000001144f */
[--C-:B------:R-:W-:Y:S01]  /*4470*/  IMAD.X R59, R18, 0x1, R205.reuse, P5 ;  /* 0x00000001123b7824 */ /* 0x100fe200028e06cd */
[-C--:B------:R-:W-:Y:S02]  /*4480*/  IADD3 R11, P6, R73, R204.reuse, RZ ;  /* 0x000000cc490b7210 */ /* 0x080fe40007fde0ff */
[----:B------:R-:W-:Y:S02]  /*4490*/  IADD3 R8, P5, R79, R204, RZ ;  /* 0x000000cc4f087210 */ /* 0x000fe40007fbe0ff */
[----:B------:R-:W-:Y:S01]  /*44a0*/  ISETP.NE.AND P3, PT, R50, RZ, PT ;  /* 0x000000ff3200720c */ /* 0x000fe20003f65270 */
[----:B------:R-:W-:Y:S01]  /*44b0*/  IMAD.X R57, R16, 0x1, R205, P6 ;  /* 0x0000000110397824 */ /* 0x000fe200030e06cd */
[----:B------:R-:W-:Y:S01]  /*44c0*/  SHF.R.S32.HI R20, RZ, 0x1f, R77 ;  /* 0x0000001fff147819 */ /* 0x000fe2000001144d */
[----:B------:R-:W-:Y:S01]  /*44d0*/  IMAD.X R63, R22, 0x1, R205, P5 ;  /* 0x00000001163f7824 */ /* 0x000fe200028e06cd */
[----:B------:R-:W-:-:S02]  /*44e0*/  SHF.R.S32.HI R44, RZ, 0x1f, R85 ;  /* 0x0000001fff2c7819 */ /* 0x000fc40000011455 */
[-C--:B------:R-:W-:Y:S02]  /*44f0*/  IADD3 R6, P6, R77, R204.reuse, RZ ;  /* 0x000000cc4d067210 */ /* 0x080fe40007fde0ff */
[-C--:B------:R-:W-:Y:S02]  /*4500*/  IADD3 R12, P5, R85, R204.reuse, RZ ;  /* 0x000000cc550c7210 */ /* 0x080fe40007fbe0ff */
[----:B------:R-:W-:Y:S01]  /*4510*/  SHF.R.S32.HI R42, RZ, 0x1f, R81 ;  /* 0x0000001fff2a7819 */ /* 0x000fe20000011451 */
[----:B------:R-:W-:Y:S01]  /*4520*/  IMAD.X R61, R20, 0x1, R205, P6 ;  /* 0x00000001143d7824 */ /* 0x000fe200030e06cd */
[----:B------:R-:W-:Y:S01]  /*4530*/  SHF.R.S32.HI R48, RZ, 0x1f, R89 ;  /* 0x0000001fff307819 */ /* 0x000fe20000011459 */
[----:B------:R-:W-:Y:S01]  /*4540*/  IMAD.X R67, R44, 0x1, R205, P5 ;  /* 0x000000012c437824 */ /* 0x000fe200028e06cd */
[-C--:B------:R-:W-:Y:S02]  /*4550*/  IADD3 R10, P6, R81, R204.reuse, RZ ;  /* 0x000000cc510a7210 */ /* 0x080fe40007fde0ff */
[----:B------:R-:W-:-:S02]  /*4560*/  IADD3 R16, P5, R89, R204, RZ ;  /* 0x000000cc59107210 */ /* 0x000fc40007fbe0ff */
[----:B------:R-:W-:Y:S01]  /*4570*/  @!P3 LOP3.LUT R3, RZ, R50, RZ, 0x33, !PT ;  /* 0x00000032ff03b212 */ /* 0x000fe200078e33ff */
[----:B------:R-:W-:Y:S01]  /*4580*/  IMAD.X R65, R42, 0x1, R205, P6 ;  /* 0x000000012a417824 */ /* 0x000fe200030e06cd */
[----:B------:R-:W-:Y:S01]  /*4590*/  SHF.R.S32.HI R46, RZ, 0x1f, R87 ;  /* 0x0000001fff2e7819 */ /* 0x000fe20000011457 */
[----:B------:R-:W-:Y:S01]  /*45a0*/  IMAD.X R71, R48, 0x1, R205, P5 ;  /* 0x0000000130477824 */ /* 0x000fe200028e06cd */
[----:B------:R-:W-:Y:S02]  /*45b0*/  SHF.R.S32.HI R52, RZ, 0x1f, R93 ;  /* 0x0000001fff347819 */ /* 0x000fe4000001145d */
[-C--:B------:R-:W-:Y:S02]  /*45c0*/  IADD3 R14, P6, R87, R204.reuse, RZ ;  /* 0x000000cc570e7210 */ /* 0x080fe40007fde0ff */
[-C--:B------:R-:W-:Y:S02]  /*45d0*/  IADD3 R20, P5, R93, R204.reuse, RZ ;  /* 0x000000cc5d147210 */ /* 0x080fe40007fbe0ff */
[----:B------:R-:W-:Y:S01]  /*45e0*/  IADD3 R50, P3, R43, R204, RZ ;  /* 0x000000cc2b327210 */ /* 0x000fe20007f7e0ff */
[----:B------:R-:W-:Y:S01]  /*45f0*/  IMAD.X R69, R46, 0x1, R205, P6 ;  /* 0x000000012e457824 */ /* 0x000fe200030e06cd */
[----:B------:R-:W-:Y:S01]  /*4600*/  SHF.R.S32.HI R60, RZ, 0x1f, R97 ;  /* 0x0000001fff3c7819 */ /* 0x000fe20000011461 */
[----:B------:R-:W-:Y:S01]  /*4610*/  IMAD.X R75, R52, 0x1, R205, P5 ;  /* 0x00000001344b7824 */ /* 0x000fe200028e06cd */
[----:B------:R-:W-:-:S02]  /*4620*/  R2UR UR55, R50 ;  /* 0x00000000323772ca */ /* 0x000fc400000e0000 */
        /* <DEDUP_REMOVED lines=12> */
[----:B------:R-:W-:Y:S01]  /*46f0*/  IMAD.X R83, R64, 0x1, R205, P5 ;  /* 0x0000000140537824 */ /* 0x000fe200028e06cd */
[-C--:B------:R-:W-:Y:S02]  /*4700*/  IADD3 R58, P6, R99, R204.reuse, RZ ;  /* 0x000000cc633a7210 */ /* 0x080fe40007fde0ff */
[-C--:B------:R-:W-:Y:S01]  /*4710*/  IADD3 R64, P5, R51, R204.reuse, RZ ;  /* 0x000000cc33407210 */ /* 0x080fe20007fbe0ff */
[----:B------:R-:W-:Y:S01]  /*4720*/  IMAD R51, R24, UR5, RZ ;  /* 0x0000000518337c24 */ /* 0x000fe2000f8e02ff */
[----:B------:R-:W-:Y:S01]  /*4730*/  SHF.R.S32.HI R66, RZ, 0x1f, R103 ;  /* 0x0000001fff427819 */ /* 0x000fe20000011467 */
[----:B------:R-:W-:Y:S01]  /*4740*/  IMAD.X R81, R62, 0x1, R205, P6 ;  /* 0x000000013e517824 */ /* 0x000fe200030e06cd */
[----:B------:R-:W-:Y:S01]  /*4750*/  SHF.R.S32.HI R72, RZ, 0x1f, R53 ;  /* 0x0000001fff487819 */ /* 0x000fe20000011435 */
[--C-:B------:R-:W-:Y:S01]  /*4760*/  IMAD.X R87, R68, 0x1, R205.reuse, P5 ;  /* 0x0000000144577824 */ /* 0x100fe200028e06cd */
[-C--:B------:R-:W-:Y:S01]  /*4770*/  IADD3 R62, P6, R103, R204.reuse, RZ ;  /* 0x000000cc673e7210 */ /* 0x080fe20007fde0ff */
[----:B------:R-:W-:Y:S01]  /*4780*/  IMAD R103, R39, UR5, RZ ;  /* 0x0000000527677c24 */ /* 0x000fe2000f8e02ff */
[-C--:B------:R-:W-:Y:S01]  /*4790*/  IADD3 R68, P5, R53, R204.reuse, RZ ;  /* 0x000000cc35447210 */ /* 0x080fe20007fbe0ff */
[----:B------:R-:W-:Y:S01]  /*47a0*/  IMAD R53, R26, UR5, RZ ;  /* 0x000000051a357c24 */ /* 0x000fe2000f8e02ff */
[----:B------:R-:W-:Y:S01]  /*47b0*/  IADD3 R70, P0, R47, R204, RZ ;  /* 0x000000cc2f467210 */ /* 0x000fe20007f1e0ff */
[----:B------:R-:W-:Y:S01]  /*47c0*/  IMAD.X R85, R66, 0x1, R205, P6 ;  /* 0x0000000142557824 */ /* 0x000fe200030e06cd */
[----:B------:R-:W-:Y:S01]  /*47d0*/  SHF.R.S32.HI R76, RZ, 0x1f, R55 ;  /* 0x0000001fff4c7819 */ /* 0x000fe20000011437 */
[----:B------:R-:W-:Y:S01]  /*47e0*/  IMAD.X R91, R72, 0x1, R205, P5 ;  /* 0x00000001485b7824 */ /* 0x000fe200028e06cd */
[----:B------:R-:W-:-:S02]  /*47f0*/  R2UR UR57, R70 ;  /* 0x00000000463972ca */ /* 0x000fc400000e0000 */
[----:B------:R-:W-:Y:S02]  /*4800*/  SHF.R.S32.HI R70, RZ, 0x1f, R105 ;  /* 0x0000001fff467819 */ /* 0x000fe40000011469 */
[-C--:B------:R-:W-:Y:S02]  /*4810*/  IADD3 R66, P6, R105, R204.reuse, RZ ;  /* 0x000000cc69427210 */ /* 0x080fe40007fde0ff */
[-C--:B------:R-:W-:Y:S01]  /*4820*/  IADD3 R72, P5, R55, R204.reuse, RZ ;  /* 0x000000cc37487210 */ /* 0x080fe20007fbe0ff */
[----:B------:R-:W-:Y:S01]  /*4830*/  IMAD R55, R40, UR5, RZ ;  /* 0x0000000528377c24 */ /* 0x000fe2000f8e02ff */
[----:B------:R-:W-:Y:S01]  /*4840*/  SHF.R.S32.HI R92, RZ, 0x1f, R107 ;  /* 0x0000001fff5c7819 */ /* 0x000fe2000001146b */
[----:B------:R-:W-:Y:S01]  /*4850*/  IMAD.X R89, R70, 0x1, R205, P6 ;  /* 0x0000000146597824 */ /* 0x000fe200030e06cd */
[----:B------:R-:W-:Y:S01]  /*4860*/  SHF.R.S32.HI R42, RZ, 0x1f, R111 ;  /* 0x0000001fff2a7819 */ /* 0x000fe2000001146f */
[----:B------:R-:W-:Y:S01]  /*4870*/  IMAD.X R93, R76, 0x1, R205, P5 ;  /* 0x000000014c5d7824 */ /* 0x000fe200028e06cd */
[-C--:B------:R-:W-:Y:S01]  /*4880*/  IADD3 R70, P6, R107, R204.reuse, RZ ;  /* 0x000000cc6b467210 */ /* 0x080fe20007fde0ff */
[----:B------:R-:W-:Y:S01]  /*4890*/  IMAD R107, R34, UR5, RZ ;  /* 0x00000005226b7c24 */ /* 0x000fe2000f8e02ff */
[----:B------:R-:W-:-:S02]  /*48a0*/  IADD3 R76, P5, R111, R204, RZ ;  /* 0x000000cc6f4c7210 */ /* 0x000fc40007fbe0ff */
[----:B------:R-:W-:Y:S01]  /*48b0*/  SHF.R.S32.HI R94, RZ, 0x1f, R109 ;  /* 0x0000001fff5e7819 */ /* 0x000fe2000001146d */
[----:B------:R-:W-:Y:S01]  /*48c0*/  IMAD.X R92, R92, 0x1, R205, P6 ;  /* 0x000000015c5c7824 */ /* 0x000fe200030e06cd */
[----:B------:R-:W-:Y:S01]  /*48d0*/  SHF.R.S32.HI R44, RZ, 0x1f, R115 ;  /* 0x0000001fff2c7819 */ /* 0x000fe20000011473 */
[----:B------:R-:W-:Y:S01]  /*48e0*/  IMAD.X R95, R42, 0x1, R205, P5 ;  /* 0x000000012a5f7824 */ /* 0x000fe200028e06cd */
        /* <DEDUP_REMOVED lines=21> */
[--C-:B------:R-:W-:Y:S01]  /*4a40*/  IMAD.X R100, R100, 0x1, R205.reuse, P6 ;  /* 0x0000000164647824 */ /* 0x100fe200030e06cd */
[-C--:B------:R-:W-:Y:S01]  /*4a50*/  IADD3 R90, P6, R125, R204.reuse, RZ ;  /* 0x000000cc7d5a7210 */ /* 0x080fe20007fde0ff */
[----:B------:R-:W-:Y:S01]  /*4a60*/  IMAD.X R181, R42, 0x1, R205, P5 ;  /* 0x000000012ab57824 */ /* 0x000fe200028e06cd */
[----:B------:R-:W-:Y:S02]  /*4a70*/  SHF.R.S32.HI R46, RZ, 0x1f, R131 ;  /* 0x0000001fff2e7819 */ /* 0x000fe40000011483 */
[----:B------:R-:W-:Y:S01]  /*4a80*/  IADD3 R186, P5, R131, R204, RZ ;  /* 0x000000cc83ba7210 */ /* 0x000fe20007fbe0ff */
[----:B------:R-:W-:Y:S01]  /*4a90*/  IMAD.X R102, R102, 0x1, R205, P6 ;  /* 0x0000000166667824 */ /* 0x000fe200030e06cd */
[----:B------:R-:W-:-:S02]  /*4aa0*/  SHF.R.S32.HI R44, RZ, 0x1f, R129 ;  /* 0x0000001fff2c7819 */ /* 0x000fc40000011481 */
[-C--:B------:R-:W-:Y:S01]  /*4ab0*/  IADD3 R184, P6, R129, R204.reuse, RZ ;  /* 0x000000cc81b87210 */ /* 0x080fe20007fde0ff */
[----:B------:R-:W-:Y:S01]  /*4ac0*/  IMAD.X R185, R46, 0x1, R205, P5 ;  /* 0x000000012eb97824 */ /* 0x000fe200028e06cd */
[----:B------:R-:W-:Y:S02]  /*4ad0*/  SHF.R.S32.HI R42, RZ, 0x1f, R135 ;  /* 0x0000001fff2a7819 */ /* 0x000fe40000011487 */
[-C--:B------:R-:W-:Y:S01]  /*4ae0*/  IADD3 R190, P5, R135, R204.reuse, RZ ;  /* 0x000000cc87be7210 */ /* 0x080fe20007fbe0ff */
[----:B------:R-:W-:Y:S01]  /*4af0*/  IMAD.X R183, R44, 0x1, R205, P6 ;  /* 0x000000012cb77824 */ /* 0x000fe200030e06cd */
[----:B------:R-:W-:Y:S02]  /*4b00*/  SHF.R.S32.HI R44, RZ, 0x1f, R137 ;  /* 0x0000001fff2c7819 */ /* 0x000fe40000011489 */
[----:B------:R-:W-:Y:S01]  /*4b10*/  SHF.R.S32.HI R24, RZ, 0x1f, R25 ;  /* 0x0000001fff187819 */ /* 0x000fe20000011419 */
[----:B------:R-:W-:Y:S01]  /*4b20*/  IMAD.X R189, R42, 0x1, R205, P5 ;  /* 0x000000012abd7824 */ /* 0x000fe200028e06cd */
[----:B------:R-:W-:-:S02]  /*4b30*/  IADD3 R192, P5, R137, R204, RZ ;  /* 0x000000cc89c07210 */ /* 0x000fc40007fbe0ff */
[----:B------:R-:W-:Y:S02]  /*4b40*/  SHF.R.S32.HI R42, RZ, 0x1f, R139 ;  /* 0x0000001fff2a7819 */ /* 0x000fe4000001148b */
[----:B------:R-:W-:Y:S01]  /*4b50*/  SHF.R.S32.HI R26, RZ, 0x1f, R51 ;  /* 0x0000001fff1a7819 */ /* 0x000fe20000011433 */
[----:B------:R-:W-:Y:S01]  /*4b60*/  IMAD.X R191, R44, 0x1, R205, P5 ;  /* 0x000000012cbf7824 */ /* 0x000fe200028e06cd */
[-C--:B------:R-:W-:Y:S02]  /*4b70*/  IADD3 R194, P5, R139, R204.reuse, RZ ;  /* 0x000000cc8bc27210 */ /* 0x080fe40007fbe0ff */
[----:B------:R-:W-:Y:S02]  /*4b80*/  SHF.R.S32.HI R44, RZ, 0x1f, R41 ;  /* 0x0000001fff2c7819 */ /* 0x000fe40000011429 */
[----:B------:R-:W-:Y:S01]  /*4b90*/  SHF.R.S32.HI R48, RZ, 0x1f, R133 ;  /* 0x0000001fff307819 */ /* 0x000fe20000011485 */
[----:B------:R-:W-:Y:S01]  /*4ba0*/  IMAD.X R193, R42, 0x1, R205, P5 ;  /* 0x000000012ac17824 */ /* 0x000fe200028e06cd */
[-C--:B------:R-:W-:Y:S01]  /*4bb0*/  IADD3 R196, P5, R25, R204.reuse, RZ ;  /* 0x000000cc19c47210 */ /* 0x080fe20007fbe0ff */
[----:B------:R-:W-:Y:S01]  /*4bc0*/  IMAD R25, R38, UR5, RZ ;  /* 0x0000000526197c24 */ /* 0x000fe2000f8e02ff */
[----:B------:R-:W-:Y:S01]  /*4bd0*/  SHF.R.S32.HI R42, RZ, 0x1f, R47 ;  /* 0x0000001fff2a7819 */ /* 0x000fe2000001142f */
[--C-:B------:R-:W-:Y:S01]  /*4be0*/  IMAD.X R44, R44, 0x1, R205.reuse, P1 ;  /* 0x000000012c2c7824 */ /* 0x100fe200008e06cd */
[-C--:B------:R-:W-:Y:S01]  /*4bf0*/  IADD3 R188, P6, R133, R204.reuse, RZ ;  /* 0x000000cc85bc7210 */ /* 0x080fe20007fde0ff */
[----:B------:R-:W-:Y:S01]  /*4c00*/  IMAD.X R195, R24, 0x1, R205, P5 ;  /* 0x0000000118c37824 */ /* 0x000fe200028e06cd */
[-C--:B------:R-:W-:Y:S01]  /*4c10*/  IADD3 R198, P5, R51, R204.reuse, RZ ;  /* 0x000000cc33c67210 */ /* 0x080fe20007fbe0ff */
[----:B------:R-:W-:Y:S01]  /*4c20*/  IMAD R51, R37, UR5, RZ ;  /* 0x0000000525337c24 */ /* 0x000fe2000f8e02ff */
[----:B------:R-:W-:Y:S01]  /*4c30*/  SHF.R.S32.HI R24, RZ, 0x1f, R53 ;  /* 0x0000001fff187819 */ /* 0x000fe20000011435 */
[--C-:B------:R-:W-:Y:S01]  /*4c40*/  IMAD.X R42, R42, 0x1, R205.reuse, P0 ;  /* 0x000000012a2a7824 */ /* 0x100fe200000e06cd */
[-C--:B------:R-:W-:Y:S01]  /*4c50*/  IADD3 R38, P1, R55, R204.reuse, RZ ;  /* 0x000000cc37267210 */ /* 0x080fe20007f3e0ff */
[--C-:B------:R-:W-:Y:S01]  /*4c60*/  IMAD.X R197, R26, 0x1, R205.reuse, P5 ;  /* 0x000000011ac57824 */ /* 0x100fe200028e06cd */
[-C--:B------:R-:W-:Y:S01]  /*4c70*/  IADD3 R200, P5, R53, R204.reuse, RZ ;  /* 0x000000cc35c87210 */ /* 0x080fe20007fbe0ff */
[----:B------:R-:W-:Y:S01]  /*4c80*/  IMAD.X R187, R48, 0x1, R205, P6 ;  /* 0x0000000130bb7824 */ /* 0x000fe200030e06cd */
[----:B------:R-:W-:Y:S01]  /*4c90*/  SHF.R.S32.HI R26, RZ, 0x1f, R49 ;  /* 0x0000001fff1a7819 */ /* 0x000fe20000011431 */
[----:B------:R-:W-:Y:S01]  /*4ca0*/  IMAD R53, R32, UR5, RZ ;  /* 0x0000000520357c24 */ /* 0x000fe2000f8e02ff */
[-C--:B------:R-:W-:Y:S01]  /*4cb0*/  IADD3 R37, P0, R51, R204.reuse, RZ ;  /* 0x000000cc33257210 */ /* 0x080fe20007f1e0ff */
[--C-:B------:R-:W-:Y:S01]  /*4cc0*/  IMAD.X R199, R24, 0x1, R205.reuse, P5 ;  /* 0x0000000118c77824 */ /* 0x100fe200028e06cd */
[-C--:B------:R-:W-:Y:S01]  /*4cd0*/  IADD3 R39, P5, R25, R204.reuse, RZ ;  /* 0x000000cc19277210 */ /* 0x080fe20007fbe0ff */
[----:B------:R-:W-:Y:S01]  /*4ce0*/  IMAD.X R41, R26, 0x1, R205, P4 ;  /* 0x000000011a297824 */ /* 0x000fe200020e06cd */
[----:B------:R-:W-:Y:S01]  /*4cf0*/  IADD3 R24, P4, R103, R204, RZ ;  /* 0x000000cc67187210 */ /* 0x000fe20007f9e0ff */
[----:B------:R-:W-:Y:S01]  /*4d00*/  IMAD R47, R28, UR5, RZ ;  /* 0x000000051c2f7c24 */ /* 0x000fe2000f8e02ff */
[----:B------:R-:W-:Y:S01]  /*4d10*/  R2UR UR51, R38 ;  /* 0x00000000263372ca */ /* 0x000fe200000e0000 */
[----:B------:R-:W-:Y:S01]  /*4d20*/  IMAD R49, R31, UR5, RZ ;  /* 0x000000051f317c24 */ /* 0x000fe2000f8e02ff */
[----:B------:R-:W-:-:S02]  /*4d30*/  R2UR UR49, R24 ;  /* 0x00000000183172ca */ /* 0x000fc400000e0000 */
[----:B------:R-:W-:Y:S02]  /*4d40*/  SHF.R.S32.HI R24, RZ, 0x1f, R45 ;  /* 0x0000001fff187819 */ /* 0x000fe4000001142d */
[----:B------:R-:W-:Y:S02]  /*4d50*/  SHF.R.S32.HI R26, RZ, 0x1f, R25 ;  /* 0x0000001fff1a7819 */ /* 0x000fe40000011419 */
[-C--:B------:R-:W-:Y:S02]  /*4d60*/  IADD3 R46, P6, R141, R204.reuse, RZ ;  /* 0x000000cc8d2e7210 */ /* 0x080fe40007fde0ff */
[----:B------:R-:W-:Y:S02]  /*4d70*/  SHF.R.S32.HI R38, RZ, 0x1f, R141 ;  /* 0x0000001fff267819 */ /* 0x000fe4000001148d */
[----:B------:R-:W-:Y:S01]  /*4d80*/  R2UR UR52, R39 ;  /* 0x00000000273472ca */ /* 0x000fe200000e0000 */
[--C-:B------:R-:W-:Y:S01]  /*4d90*/  IMAD.X R39, R24, 0x1, R205.reuse, P2 ;  /* 0x0000000118277824 */ /* 0x100fe200010e06cd */
[----:B------:R-:W-:Y:S01]  /*4da0*/  R2UR UR50, R37 ;  /* 0x00000000253272ca */ /* 0x000fe200000e0000 */
[----:B------:R-:W-:Y:S01]  /*4db0*/  IMAD.X R37, R26, 0x1, R205, P5 ;  /* 0x000000011a257824 */ /* 0x000fe200028e06cd */
[----:B------:R-:W-:Y:S01]  /*4dc0*/  SHF.R.S32.HI R40, RZ, 0x1f, R43 ;  /* 0x0000001fff287819 */ /* 0x000fe2000001142b */
[--C-:B------:R-:W-:Y:S01]  /*4dd0*/  IMAD.X R38, R38, 0x1, R205.reuse, P6 ;  /* 0x0000000126267824 */ /* 0x100fe200030e06cd */
[-C--:B------:R-:W-:Y:S01]  /*4de0*/  IADD3 R24, P5, R107, R204.reuse, RZ ;  /* 0x000000cc6b187210 */ /* 0x080fe20007fbe0ff */
[----:B------:R-:W-:Y:S01]  /*4df0*/  IMAD R43, R33, UR5, RZ ;  /* 0x00000005212b7c24 */ /* 0x000fe2000f8e02ff */
[-C--:B------:R-:W-:Y:S01]  /*4e00*/  IADD3 R25, P6, R53, R204.reuse, RZ ;  /* 0x000000cc35197210 */ /* 0x080fe20007fde0ff */
[----:B------:R-:W-:Y:S01]  /*4e10*/  IMAD.X R40, R40, 0x1, R205, P3 ;  /* 0x0000000128287824 */ /* 0x000fe200018e06cd */
[----:B------:R-:W-:-:S02]  /*4e20*/  IADD3 R31, P3, R47, R204, RZ ;  /* 0x000000cc2f1f7210 */ /* 0x000fc40007f7e0ff */
[----:B------:R-:W-:Y:S02]  /*4e30*/  R2UR UR45, R24 ;  /* 0x00000000182d72ca */ /* 0x000fe400000e0000 */
[----:B------:R-:W-:Y:S02]  /*4e40*/  SHF.R.S32.HI R34, RZ, 0x1f, R55 ;  /* 0x0000001fff227819 */ /* 0x000fe40000011437 */
[----:B------:R-:W-:Y:S02]  /*4e50*/  CS2R R54, SRZ ;  /* 0x0000000000367805 */ /* 0x000fe4000001ff00 */
[----:B------:R-:W-:Y:S02]  /*4e60*/  SHF.R.S32.HI R26, RZ, 0x1f, R47 ;  /* 0x0000001fff1a7819 */ /* 0x000fe4000001142f */
[----:B------:R-:W-:Y:S01]  /*4e70*/  R2UR UR46, R25 ;  /* 0x00000000192e72ca */ /* 0x000fe200000e0000 */
[----:B------:R-:W-:Y:S01]  /*4e80*/  IMAD R25, R30, UR5, RZ ;  /* 0x000000051e197c24 */ /* 0x000fe2000f8e02ff */
[----:B------:R-:W-:Y:S01]  /*4e90*/  SHF.R.S32.HI R24, RZ, 0x1f, R51 ;  /* 0x0000001fff187819 */ /* 0x000fe20000011433 */
[--C-:B------:R-:W-:Y:S01]  /*4ea0*/  IMAD.X R34, R34, 0x1, R205.reuse, P1 ;  /* 0x0000000122227824 */ /* 0x100fe200008e06cd */
[----:B------:R-:W-:Y:S01]  /*4eb0*/  R2UR UR48, R31 ;  /* 0x000000001f3072ca */ /* 0x000fe200000e0000 */
[--C-:B------:R-:W-:Y:S01]  /*4ec0*/  IMAD.X R31, R26, 0x1, R205.reuse, P3 ;  /* 0x000000011a1f7824 */ /* 0x100fe200018e06cd */
[----:B------:R-:W-:Y:S01]  /*4ed0*/  R2UR UR53, R46 ;  /* 0x000000002e3572ca */ /* 0x000fe200000e0000 */
[----:B------:R-:W-:Y:S01]  /*4ee0*/  IMAD.X R33, R24, 0x1, R205, P0 ;  /* 0x0000000118217824 */ /* 0x000fe200000e06cd */
[-C--:B------:R-:W-:Y:S01]  /*4ef0*/  IADD3 R45, P1, R27, R204.reuse, RZ ;  /* 0x000000cc1b2d7210 */ /* 0x080fe20007f3e0ff */
[----:B------:R-:W-:Y:S01]  /*4f00*/  ULDC UR5, c[0x0][0x234] ;  /* 0x00008d0000057ab9 */ /* 0x000fe20000000800 */
[----:B------:R-:W-:Y:S01]  /*4f10*/  SHF.R.S32.HI R26, RZ, 0x1f, R27 ;  /* 0x0000001fff1a7819 */ /* 0x000fe2000001141b */
[----:B------:R-:W-:Y:S01]  /*4f20*/  IMAD R3, R3, UR5, RZ ;  /* 0x0000000503037c24 */ /* 0x000fe2000f8e02ff */
[----:B------:R-:W-:-:S02]  /*4f30*/  IADD3 R30, P0, R25, R204, RZ ;  /* 0x000000cc191e7210 */ /* 0x000fc40007f1e0ff */
[----:B------:R-:W-:Y:S01]  /*4f40*/  SHF.R.S32.HI R46, RZ, 0x1f, R25 ;  /* 0x0000001fff2e7819 */ /* 0x000fe20000011419 */
[----:B------:R-:W-:Y:S01]  /*4f50*/  IMAD.X R27, R26, 0x1, R205, P1 ;  /* 0x000000011a1b7824 */ /* 0x000fe200008e06cd */
[----:B------:R-:W-:Y:S02]  /*4f60*/  SHF.R.S32.HI R32, RZ, 0x1f, R103 ;  /* 0x0000001fff207819 */ /* 0x000fe40000011467 */
[----:B------:R-:W-:Y:S01]  /*4f70*/  LOP3.LUT R111, R2, 0x4, RZ, 0xfc, !PT ;  /* 0x00000004026f7812 */ /* 0x000fe200078efcff */
[--C-:B------:R-:W-:Y:S01]  /*4f80*/  IMAD.X R26, R46, 0x1, R205.reuse, P0 ;  /* 0x000000012e1a7824 */ /* 0x100fe200000e06cd */
[----:B------:R-:W-:Y:S01]  /*4f90*/  IADD3 R103, P0, R3, UR16, RZ ;  /* 0x0000001003677c10 */ /* 0x000fe2000ff1e0ff */
[----:B------:R-:W-:Y:S01]  /*4fa0*/  IMAD.X R32, R32, 0x1, R205, P4 ;  /* 0x0000000120207824 */ /* 0x000fe200020e06cd */
[C---:B------:R-:W-:Y:S01]  /*4fb0*/  LEA.HI R109, R106.reuse, 0x4e, RZ, 0x1a ;  /* 0x0000004e6a6d7811 */ /* 0x040fe200078fd0ff */
[----:B------:R-:W-:Y:S01]  /*4fc0*/  IMAD R111, R111, UR22, RZ ;  /* 0x000000166f6f7c24 */ /* 0x000fe2000f8e02ff */
[----:B------:R-:W-:Y:S01]  /*4fd0*/  LEA.HI.X.SX32 R104, R3, UR17, 0x1, P0 ;  /* 0x0000001103687c11 */ /* 0x000fe200080f0eff */
[----:B------:R-:W-:Y:S01]  /*4fe0*/  UMOV UR16, URZ ;  /* 0x0000003f00107c82 */ /* 0x000fe20008000000 */
[----:B------:R-:W0:Y:S01]  /*4ff0*/  LDC R3, c[0x0][0x238] ;  /* 0x00008e00ff037b82 */ /* 0x000e220000000800 */
[----:B------:R-:W-:Y:S01]  /*5000*/  R2UR UR32, R37 ;  /* 0x00000000252072ca */ /* 0x000fe200000e0000 */
[----:B------:R-:W-:Y:S01]  /*5010*/  IMAD.SHL.U32 R37, R106, 0x10, RZ ;  /* 0x000000106a257824 */ /* 0x000fe200078e00ff */
[----:B------:R-:W-:Y:S01]  /*5020*/  LOP3.LUT R113, R2, 0x6, RZ, 0xfc, !PT ;  /* 0x0000000602717812 */ /* 0x000fe200078efcff */
[----:B------:R-:W-:Y:S01]  /*5030*/  UIADD3.X UR22, UR16, 0x40000040, URZ, UP1, !UPT ;  /* 0x4000004010167890 */ /* 0x000fe20008ffe43f */
[-C--:B------:R-:W-:Y:S01]  /*5040*/  IADD3 R28, P2, R49, R204.reuse, RZ ;  /* 0x000000cc311c7210 */ /* 0x080fe20007f5e0ff */
[----:B------:R-:W-:Y:S01]  /*5050*/  UMOV UR17, URZ ;  /* 0x0000003f00117c82 */ /* 0x000fe20008000000 */
[----:B------:R-:W-:Y:S01]  /*5060*/  IADD3 R24, P3, R35, R204, RZ ;  /* 0x000000cc23187210 */ /* 0x000fe20007f7e0ff */
[----:B------:R-:W-:Y:S01]  /*5070*/  IMAD R113, R113, UR21, RZ ;  /* 0x0000001571717c24 */ /* 0x000fe2000f8e02ff */
[----:B------:R-:W-:-:S02]  /*5080*/  R2UR UR43, R30 ;  /* 0x000000001e2b72ca */ /* 0x000fc400000e0000 */
[----:B------:R-:W-:Y:S02]  /*5090*/  CS2R R46, SRZ ;  /* 0x00000000002e7805 */ /* 0x000fe4000001ff00 */
[----:B------:R-:W-:Y:S02]  /*50a0*/  SHF.R.S32.HI R30, RZ, 0x1f, R49 ;  /* 0x0000001fff1e7819 */ /* 0x000fe40000011431 */
[----:B------:R-:W-:Y:S02]  /*50b0*/  R2UR UR47, R28 ;  /* 0x000000001c2f72ca */ /* 0x000fe400000e0000 */
[----:B------:R-:W-:Y:S01]  /*50c0*/  R2UR UR39, R24 ;  /* 0x00000000182772ca */ /* 0x000fe200000e0000 */
[----:B------:R-:W-:Y:S01]  /*50d0*/  IMAD.X R30, R30, 0x1, R205, P2 ;  /* 0x000000011e1e7824 */ /* 0x000fe200010e06cd */
[----:B------:R-:W-:Y:S02]  /*50e0*/  IADD3 R28, P4, R43, R204, RZ ;  /* 0x000000cc2b1c7210 */ /* 0x000fe40007f9e0ff */
[----:B------:R-:W-:-:S02]  /*50f0*/  SHF.R.S32.HI R24, RZ, 0x1f, R53 ;  /* 0x0000001fff187819 */ /* 0x000fc40000011435 */
[----:B------:R-:W-:Y:S02]  /*5100*/  LOP3.LUT R108, R37, 0x70, RZ, 0xc0, !PT ;  /* 0x00000070256c7812 */ /* 0x000fe400078ec0ff */
[----:B------:R-:W-:Y:S01]  /*5110*/  R2UR UR42, R28 ;  /* 0x000000001c2a72ca */ /* 0x000fe200000e0000 */
[-C--:B0-----:R-:W-:Y:S01]  /*5120*/  IMAD R111, R109, R3.reuse, RZ ;  /* 0x000000036d6f7224 */ /* 0x081fe200078e02ff */
[----:B------:R-:W-:Y:S01]  /*5130*/  SHF.R.S32.HI R52, RZ, 0x1f, R29 ;  /* 0x0000001fff347819 */ /* 0x000fe2000001141d */
[-C--:B------:R-:W-:Y:S01]  /*5140*/  IMAD R109, R130, R3.reuse, RZ ;  /* 0x00000003826d7224 */ /* 0x080fe200078e02ff */
[-C--:B------:R-:W-:Y:S01]  /*5150*/  IADD3 R202, P2, R29, R204.reuse, RZ ;  /* 0x000000cc1dca7210 */ /* 0x080fe20007f5e0ff */
[-C--:B------:R-:W-:Y:S01]  /*5160*/  IMAD R111, R128, R3.reuse, RZ ;  /* 0x00000003806f7224 */ /* 0x080fe200078e02ff */
[----:B------:R-:W-:Y:S01]  /*5170*/  SHF.R.S32.HI R28, RZ, 0x1f, R107 ;  /* 0x0000001fff1c7819 */ /* 0x000fe2000001146b */
[-C--:B------:R-:W-:Y:S01]  /*5180*/  IMAD R109, R2, R3.reuse, RZ ;  /* 0x00000003026d7224 */ /* 0x080fe200078e02ff */
[----:B------:R-:W-:Y:S01]  /*5190*/  SHF.R.S32.HI R48, RZ, 0x1f, R43 ;  /* 0x0000001fff307819 */ /* 0x000fe2000001142b */
[-C--:B------:R-:W-:Y:S01]  /*51a0*/  IMAD R111, R208, R3.reuse, RZ ;  /* 0x00000003d06f7224 */ /* 0x080fe200078e02ff */
[----:B------:R-:W-:Y:S01]  /*51b0*/  SHF.R.S32.HI R50, RZ, 0x1f, R35 ;  /* 0x0000001fff327819 */ /* 0x000fe20000011423 */
[-C--:B------:R-:W-:Y:S01]  /*51c0*/  IMAD R109, R210, R3.reuse, RZ ;  /* 0x00000003d26d7224 */ /* 0x080fe200078e02ff */
[----:B------:R2:W-:Y:S01]  /*51d0*/  STL [R1+0x4], R108 ;  /* 0x0000046c01007387 */ /* 0x0005e20000100800 */
[-C--:B------:R-:W-:Y:S01]  /*51e0*/  IMAD R113, R132, R3.reuse, RZ ;  /* 0x0000000384717224 */ /* 0x080fe200078e02ff */
[C---:B------:R-:W-:Y:S01]  /*51f0*/  LOP3.LUT R107, R2.reuse, 0x2, RZ, 0xfc, !PT ;  /* 0x00000002026b7812 */ /* 0x040fe200078efcff */
[-C--:B------:R-:W-:Y:S01]  /*5200*/  IMAD R111, R211, R3.reuse, RZ ;  /* 0x00000003d36f7224 */ /* 0x080fe200078e02ff */
[----:B------:R-:W-:Y:S01]  /*5210*/  LOP3.LUT R115, R2, 0x8, RZ, 0xfc, !PT ;  /* 0x0000000802737812 */ /* 0x000fe200078efcff */
[-C--:B------:R-:W-:Y:S01]  /*5220*/  IMAD R109, R213, R3.reuse, RZ ;  /* 0x00000003d56d7224 */ /* 0x080fe200078e02ff */
[----:B------:R-:W-:Y:S01]  /*5230*/  R2UR UR44, R45 ;  /* 0x000000002d2c72ca */ /* 0x000fe200000e0000 */
        /* <DEDUP_REMOVED lines=24> */
[----:B------:R-:W-:Y:S01]  /*53c0*/  IMAD.X R29, R24, 0x1, R205, P6 ;  /* 0x00000001181d7824 */ /* 0x000fe200030e06cd */
[----:B------:R-:W-:Y:S01]  /*53d0*/  IADD3 R204, P6, R36, R204, RZ ;  /* 0x000000cc24cc7210 */ /* 0x000fe20007fde0ff */
[-C--:B------:R-:W-:Y:S01]  /*53e0*/  IMAD R113, R218, R3.reuse, RZ ;  /* 0x00000003da717224 */ /* 0x080fe200078e02ff */
[----:B------:R-:W-:Y:S01]  /*53f0*/  R2UR UR7, R26 ;  /* 0x000000001a0772ca */ /* 0x000fe200000e0000 */
[----:B------:R-:W-:Y:S01]  /*5400*/  IMAD R111, R226, R3, RZ ;  /* 0x00000003e26f7224 */ /* 0x000fe200078e02ff */
[----:B------:R-:W-:Y:S01]  /*5410*/  LEA.HI.X.SX32 R203, R36, R205, 0x1, P6 ;  /* 0x000000cd24cb7211 */ /* 0x000fe200030f0eff */
[-C--:B------:R-:W-:Y:S01]  /*5420*/  IMAD R109, R228, R3.reuse, RZ ;  /* 0x00000003e46d7224 */ /* 0x080fe200078e02ff */
[----:B------:R-:W-:Y:S01]  /*5430*/  R2UR UR10, R29 ;  /* 0x000000001d0a72ca */ /* 0x000fe200000e0000 */
[-C--:B------:R-:W-:Y:S01]  /*5440*/  IMAD R113, R221, R3.reuse, RZ ;  /* 0x00000003dd717224 */ /* 0x080fe200078e02ff */
[----:B------:R-:W-:Y:S01]  /*5450*/  CS2R R26, SRZ ;  /* 0x00000000001a7805 */ /* 0x000fe2000001ff00 */
        /* <DEDUP_REMOVED lines=16> */
[----:B------:R-:W-:-:S02]  /*5560*/  IMAD R113, R230, R3, RZ ;  /* 0x00000003e6717224 */ /* 0x000fc400078e02ff */
[-C--:B------:R-:W-:Y:S02]  /*5570*/  IMAD R111, R239, R3.reuse, RZ ;  /* 0x00000003ef6f7224 */ /* 0x080fe400078e02ff */
[-C--:B------:R-:W-:Y:S02]  /*5580*/  IMAD R109, R241, R3.reuse, RZ ;  /* 0x00000003f16d7224 */ /* 0x080fe400078e02ff */
[--C-:B------:R-:W-:Y:S02]  /*5590*/  IMAD.X R28, R28, 0x1, R205.reuse, P5 ;  /* 0x000000011c1c7824 */ /* 0x100fe400028e06cd */
[--C-:B------:R-:W-:Y:S01]  /*55a0*/  IMAD.X R25, R48, 0x1, R205.reuse, P4 ;  /* 0x0000000130197824 */ /* 0x100fe200020e06cd */
[----:B------:R-:W-:Y:S01]  /*55b0*/  CS2R R48, SRZ ;  /* 0x0000000000307805 */ /* 0x000fe2000001ff00 */
[--C-:B------:R-:W-:Y:S01]  /*55c0*/  IMAD.X R24, R50, 0x1, R205.reuse, P3 ;  /* 0x0000000132187824 */ /* 0x100fe200018e06cd */
[----:B------:R-:W-:Y:S01]  /*55d0*/  R2UR UR9, R28 ;  /* 0x000000001c0972ca */ /* 0x000fe200000e0000 */
[----:B------:R-:W-:Y:S01]  /*55e0*/  IMAD.X R201, R52, 0x1, R205, P2 ;  /* 0x0000000134c97824 */ /* 0x000fe200010e06cd */
[----:B------:R-:W-:Y:S01]  /*55f0*/  LEA.HI R205, R106, 0x5e, RZ, 0x1a ;  /* 0x0000005e6acd7811 */ /* 0x000fe200078fd0ff */
[-C--:B------:R-:W-:Y:S01]  /*5600*/  IMAD R113, R233, R3.reuse, RZ ;  /* 0x00000003e9717224 */ /* 0x080fe200078e02ff */
[----:B------:R-:W-:Y:S01]  /*5610*/  R2UR UR6, R25 ;  /* 0x00000000190672ca */ /* 0x000fe200000e0000 */
        /* <DEDUP_REMOVED lines=13> */
[-C--:B------:R-:W-:Y:S02]  /*56f0*/  IMAD R113, R243, R3.reuse, RZ ;  /* 0x00000003f3717224 */ /* 0x080fe400078e02ff */
[-C--:B------:R-:W-:Y:S02]  /*5700*/  IMAD R111, R251, R3.reuse, RZ ;  /* 0x00000003fb6f7224 */ /* 0x080fe400078e02ff */
[-C--:B------:R-:W-:Y:S02]  /*5710*/  IMAD R109, R124, R3.reuse, RZ ;  /* 0x000000037c6d7224 */ /* 0x080fe400078e02ff */
        /* <DEDUP_REMOVED lines=11> */
[----:B------:R-:W-:Y:S01]  /*57d0*/  IMAD R109, R112, R3, RZ ;  /* 0x00000003706d7224 */ /* 0x000fe200078e02ff */
[----:B------:R-:W-:Y:S01]  /*57e0*/  LOP3.LUT R3, R108, 0x1f80, R110, 0xf8, !PT ;  /* 0x00001f806c037812 */ /* 0x000fe200078ef86e */
[----:B------:R-:W-:Y:S01]  /*57f0*/  IMAD R106, R0, UR19, RZ ;  /* 0x00000013006a7c24 */ /* 0x000fe2000f8e02ff */
[----:B------:R-:W-:Y:S01]  /*5800*/  UIADD3 UR19, UP0, UR28, 0x2, URZ ;  /* 0x000000021c137890 */ /* 0x000fe2000ff1e03f */
[----:B------:R-:W-:Y:S01]  /*5810*/  IMAD R107, R107, UR29, RZ ;  /* 0x0000001d6b6b7c24 */ /* 0x000fe2000f8e02ff */
[----:B------:R-:W-:Y:S01]  /*5820*/  LOP3.LUT R3, R3, R2, RZ, 0xfc, !PT ;  /* 0x0000000203037212 */ /* 0x000fe200078efcff */
[----:B------:R-:W-:Y:S01]  /*5830*/  IMAD R115, R115, UR20, RZ ;  /* 0x0000001473737c24 */ /* 0x000fe2000f8e02ff */
[----:B------:R-:W-:-:S02]  /*5840*/  UIADD3.X UR17, UR17, 0x40000040, URZ, UP0, !UPT ;  /* 0x4000004011117890 */ /* 0x000fc400087fe43f */
[----:B------:R-:W-:Y:S01]  /*5850*/  LOP3.LUT R3, R3, 0x70, RZ, 0x3c, !PT ;  /* 0x0000007003037812 */ /* 0x000fe200078e3cff */
[----:B------:R-:W-:Y:S01]  /*5860*/  UMOV UR16, UR19 ;  /* 0x0000001300107c82 */ /* 0x000fe20008000000 */
[----:B------:R-:W-:Y:S01]  /*5870*/  UMOV UR19, UR22 ;  /* 0x0000001600137c82 */ /* 0x000fe20008000000 */
[----:B------:R-:W-:Y:S02]  /*5880*/  UIADD3.64 UR20, UR16, 0x2, URZ ;  /* 0x0000000210147897 */ /* 0x000fe4000fffe03f */
[----:B------:R-:W-:Y:S02]  /*5890*/  UIADD3.64 UR24, UR16, 0x4, URZ ;  /* 0x0000000410187897 */ /* 0x000fe4000fffe03f */
[----:B------:R-:W-:Y:S02]  /*58a0*/  UIADD3.64 UR22, UR18, 0x2, URZ ;  /* 0x0000000212167897 */ /* 0x000fe4000fffe03f */
[----:B--2---:R-:W-:-:S12]  /*58b0*/  UIADD3.64 UR26, UR18, 0x4, URZ ;  /* 0x00000004121a7897 */ /* 0x004fd8000fffe03f */
.L_x_2:
[----:B------:R-:W0:Y:S01]  /*58c0*/  LDC R114, c[0x0][0x238] ;  /* 0x00008e00ff727b82 */ /* 0x000e220000000800 */
[C---:B------:R-:W-:Y:S01]  /*58d0*/  LOP3.LUT R112, R2.reuse, 0x2, RZ, 0xfc, !PT ;  /* 0x0000000202707812 */ /* 0x040fe200078efcff */
[----:B------:R-:W-:Y:S01]  /*58e0*/  ULDC UR29, c[0x0][0x238] ;  /* 0x00008e00001d7ab9 */ /* 0x000fe20000000800 */
[C---:B------:R-:W-:Y:S01]  /*58f0*/  LOP3.LUT R108, R2.reuse, 0x2, RZ, 0xfc, !PT ;  /* 0x00000002026c7812 */ /* 0x040fe200078efcff */
[----:B------:R-:W1:Y:S01]  /*5900*/  S2R R123, SR_TID.X ;  /* 0x00000000007b7919 */ /* 0x000e620000002100 */
[----:B------:R-:W-:Y:S01]  /*5910*/  ISETP.GE.AND P1, PT, R2, UR59, PT ;  /* 0x0000003b02007c0c */ /* 0x000fe2000bf26270 */
[----:B------:R-:W-:Y:S01]  /*5920*/  IMAD R112, R112, UR29, RZ ;  /* 0x0000001d70707c24 */ /* 0x000fe2000f8e02ff */
[----:B------:R-:W-:Y:S01]  /*5930*/  ISETP.GE.AND P3, PT, R108, UR59, PT ;  /* 0x0000003b6c007c0c */ /* 0x000fe2000bf66270 */
[----:B------:R-:W-:Y:S01]  /*5940*/  ULDC UR31, c[0x0][0x238] ;  /* 0x00008e00001f7ab9 */ /* 0x000fe20000000800 */
[----:B------:R-:W-:Y:S01]  /*5950*/  LOP3.LUT R113, R2, 0x4, RZ, 0xfc, !PT ;  /* 0x0000000402717812 */ /* 0x000fe200078efcff */
[----:B------:R-:W-:Y:S01]  /*5960*/  ULDC UR29, c[0x0][0x238] ;  /* 0x00008e00001d7ab9 */ /* 0x000fe20000000800 */
[----:B------:R-:W-:Y:S01]  /*5970*/  IADD3 R108, P4, R112, R103, RZ ;  /* 0x00000067706c7210 */ /* 0x000fe20007f9e0ff */
[----:B------:R-:W2:Y:S01]  /*5980*/  LDC R116, c[0x0][0x238] ;  /* 0x00008e00ff747b82 */ /* 0x000ea20000000800 */
[----:B------:R-:W-:-:S02]  /*5990*/  PRMT R122, RZ, 0x7610, R122 ;  /* 0x00007610ff7a7816 */ /* 0x000fc4000000007a */
[----:B------:R-:W-:Y:S02]  /*59a0*/  LEA.HI.X.SX32 R109, R112, R104, 0x1, P4 ;  /* 0x00000068706d7211 */ /* 0x000fe400020f0eff */
[----:B------:R-:W-:Y:S01]  /*59b0*/  PRMT R125, RZ, 0x7610, R125 ;  /* 0x00007610ff7d7816 */ /* 0x000fe2000000007d */
[C---:B0-----:R-:W-:Y:S01]  /*59c0*/  IMAD R114, R2.reuse, R114, RZ ;  /* 0x0000007202727224 */ /* 0x041fe200078e02ff */
[----:B------:R-:W-:-:S04]  /*59d0*/  LOP3.LUT R112, R2, 0x6, RZ, 0xfc, !PT ;  /* 0x0000000602707812 */ /* 0x000fc800078efcff */
[----:B------:R0:W3:Y:S01]  /*59e0*/  @!P3 LDG.E.U8 R125, desc[UR40][R108.64] ;  /* 0x000000286c7db981 */ /* 0x0000e2000c1e1100 */
[----:B------:R-:W-:-:S04]  /*59f0*/  IADD3 R110, P2, R114, R103, RZ ;  /* 0x00000067726e7210 */ /* 0x000fc80007f5e0ff */
[----:B------:R-:W-:Y:S02]  /*5a00*/  LEA.HI.X.SX32 R111, R114, R104, 0x1, P2 ;  /* 0x00000068726f7211 */ /* 0x000fe400010f0eff */
[----:B------:R-:W-:Y:S01]  /*5a10*/  LOP3.LUT R114, R2, 0x4, RZ, 0xfc, !PT ;  /* 0x0000000402727812 */ /* 0x000fe200078efcff */
[----:B------:R-:W-:Y:S01]  /*5a20*/  IMAD R112, R112, UR29, RZ ;  /* 0x0000001d70707c24 */ /* 0x000fe2000f8e02ff */
[----:B------:R-:W-:Y:S01]  /*5a30*/  ISETP.GE.AND P2, PT, R113, UR59, PT ;  /* 0x0000003b71007c0c */ /* 0x000fe2000bf46270 */
[----:B------:R4:W5:Y:S01]  /*5a40*/  @!P1 LDG.E.U8 R122, desc[UR40][R110.64] ;  /* 0x000000286e7a9981 */ /* 0x000962000c1e1100 */
[----:B------:R-:W-:Y:S01]  /*5a50*/  PRMT R124, RZ, 0x7610, R124 ;  /* 0x00007610ff7c7816 */ /* 0x000fe2000000007c */
[----:B------:R-:W-:Y:S01]  /*5a60*/  IMAD R114, R114, UR31, RZ ;  /* 0x0000001f72727c24 */ /* 0x000fe2000f8e02ff */
[----:B------:R-:W-:Y:S01]  /*5a70*/  LOP3.LUT R113, R2, 0x6, RZ, 0xfc, !PT ;  /* 0x0000000602717812 */ /* 0x000fe200078efcff */
[----:B------:R-:W-:Y:S01]  /*5a80*/  ULDC UR29, c[0x0][0x238] ;  /* 0x00008e00001d7ab9 */ /* 0x000fe20000000800 */
[----:B0-----:R-:W-:-:S02]  /*5a90*/  IADD3 R108, P4, R112, R103, RZ ;  /* 0x00000067706c7210 */ /* 0x001fc40007f9e0ff */
[----:B------:R-:W-:Y:S02]  /*5aa0*/  ISETP.GE.AND P1, PT, R113, UR59, PT ;  /* 0x0000003b71007c0c */ /* 0x000fe4000bf26270 */
[----:B------:R-:W-:Y:S02]  /*5ab0*/  PRMT R127, RZ, 0x7610, R127 ;  /* 0x00007610ff7f7816 */ /* 0x000fe4000000007f */
[----:B----4-:R-:W-:Y:S02]  /*5ac0*/  IADD3 R110, P5, R114, R103, RZ ;  /* 0x00000067726e7210 */ /* 0x010fe40007fbe0ff */
[-C--:B------:R-:W-:Y:S02]  /*5ad0*/  LEA.HI.X.SX32 R109, R112, R104.reuse, 0x1, P4 ;  /* 0x00000068706d7211 */ /* 0x080fe400020f0eff */
[----:B------:R-:W-:Y:S02]  /*5ae0*/  LEA.HI.X.SX32 R111, R114, R104, 0x1, P5 ;  /* 0x00000068726f7211 */ /* 0x000fe400028f0eff */
[----:B------:R-:W-:Y:S01]  /*5af0*/  LOP3.LUT R112, R2, 0xa, RZ, 0xfc, !PT ;  /* 0x0000000a02707812 */ /* 0x000fe200078efcff */
[----:B------:R-:W0:Y:S01]  /*5b00*/  LDC R114, c[0x0][0x238] ;  /* 0x00008e00ff727b82 */ /* 0x000e220000000800 */
[----:B-1----:R-:W-:Y:S01]  /*5b10*/  LEA.HI R107, R123, 0x5e, RZ, 0x1a ;  /* 0x0000005e7b6b7811 */ /* 0x002fe200078fd0ff */
[----:B------:R1:W4:Y:S01]  /*5b20*/  @!P2 LDG.E.U8 R124, desc[UR40][R110.64] ;  /* 0x000000286e7ca981 */ /* 0x000322000c1e1100 */
[----:B------:R-:W-:-:S02]  /*5b30*/  ISETP.GE.AND P2, PT, R112, UR59, PT ;  /* 0x0000003b70007c0c */ /* 0x000fc4000bf46270 */
[----:B------:R-:W-:Y:S01]  /*5b40*/  LOP3.LUT R112, R2, 0xc, RZ, 0xfc, !PT ;  /* 0x0000000c02707812 */ /* 0x000fe200078efcff */
[----:B------:R2:W3:Y:S01]  /*5b50*/  @!P1 LDG.E.U8 R127, desc[UR40][R108.64] ;  /* 0x000000286c7f9981 */ /* 0x0004e2000c1e1100 */
[----:B------:R-:W-:Y:S02]  /*5b60*/  ISETP.GE.AND P0, PT, R107, UR59, PT ;  /* 0x0000003b6b007c0c */ /* 0x000fe4000bf06270 */
[----:B------:R-:W-:Y:S01]  /*5b70*/  ISETP.GE.AND P1, PT, R112, UR59, PT ;  /* 0x0000003b70007c0c */ /* 0x000fe2000bf26270 */
[----:B------:R-:W2:Y:S01]  /*5b80*/  LDC R107, c[0x0][0x238] ;  /* 0x00008e00ff6b7b82 */ /* 0x000ea20000000800 */
[----:B------:R-:W2:Y:S01]  /*5b90*/  S2R R112, SR_TID.X ;  /* 0x0000000000707919 */ /* 0x000ea20000002100 */
[C---:B------:R-:W-:Y:S02]  /*5ba0*/  LOP3.LUT R113, R2.reuse, 0x8, RZ, 0xfc, !PT ;  /* 0x0000000802717812 */ /* 0x040fe400078efcff */
[----:B------:R-:W-:Y:S02]  /*5bb0*/  LOP3.LUT R115, R2, 0x8, RZ, 0xfc, !PT ;  /* 0x0000000802737812 */ /* 0x000fe400078efcff */
[----:B------:R-:W-:-:S02]  /*5bc0*/  ISETP.GE.AND P3, PT, R113, UR59, PT ;  /* 0x0000003b71007c0c */ /* 0x000fc4000bf66270 */
[----:B------:R-:W-:Y:S01]  /*5bd0*/  LOP3.LUT R113, R2, 0xa, RZ, 0xfc, !PT ;  /* 0x0000000a02717812 */ /* 0x000fe200078efcff */
[----:B------:R-:W-:Y:S01]  /*5be0*/  IMAD R115, R115, UR29, RZ ;  /* 0x0000001d73737c24 */ /* 0x000fe2000f8e02ff */
[----:B------:R-:W-:-:S03]  /*5bf0*/  PRMT R126, RZ, 0x7610, R126 ;  /* 0x00007610ff7e7816 */ /* 0x000fc6000000007e */
[----:B0-----:R-:W-:Y:S01]  /*5c00*/  IMAD R113, R113, R114, RZ ;  /* 0x0000007271717224 */ /* 0x001fe200078e02ff */
[CC--:B-1----:R-:W-:Y:S01]  /*5c10*/  IADD3 R110, P5, R115.reuse, R103.reuse, RZ ;  /* 0x00000067736e7210 */ /* 0x0c2fe20007fbe0ff */
[----:B------:R-:W0:Y:S03]  /*5c20*/  LDC R114, c[0x0][0x238] ;  /* 0x00008e00ff727b82 */ /* 0x000e260000000800 */
[-C--:B------:R-:W-:Y:S02]  /*5c30*/  LEA.HI.X.SX32 R111, R115, R104.reuse, 0x1, P5 ;  /* 0x00000068736f7211 */ /* 0x080fe400028f0eff */
[C---:B--2---:R-:W-:Y:S02]  /*5c40*/  IADD3 R108, P4, R113.reuse, R103, RZ ;  /* 0x00000067716c7210 */ /* 0x044fe40007f9e0ff */
[----:B------:R-:W-:Y:S01]  /*5c50*/  PRMT R129, RZ, 0x7610, R129 ;  /* 0x00007610ff817816 */ /* 0x000fe20000000081 */
[----:B------:R-:W2:Y:S01]  /*5c60*/  @!P3 LDG.E.U8 R126, desc[UR40][R110.64] ;  /* 0x000000286e7eb981 */ /* 0x000ea2000c1e1100 */
[----:B------:R-:W-:Y:S01]  /*5c70*/  LEA.HI.X.SX32 R109, R113, R104, 0x1, P4 ;  /* 0x00000068716d7211 */ /* 0x000fe200020f0eff */
[----:B------:R-:W1:Y:S04]  /*5c80*/  LDC R115, c[0x0][0x238] ;  /* 0x00008e00ff737b82 */ /* 0x000e680000000800 */
[----:B------:R0:W2:Y:S01]  /*5c90*/  @!P2 LDG.E.U8 R129, desc[UR40][R108.64] ;  /* 0x000000286c81a981 */ /* 0x0000a2000c1e1100 */
[----:B------:R-:W-:-:S04]  /*5ca0*/  LEA.HI R112, R112, 0xe, RZ, 0x1a ;  /* 0x0000000e70707811 */ /* 0x000fc800078fd0ff */
[C---:B------:R-:W-:Y:S01]  /*5cb0*/  ISETP.GE.AND P3, PT, R112.reuse, UR59, PT ;  /* 0x0000003b70007c0c */ /* 0x040fe2000bf66270 */
[----:B------:R-:W-:Y:S01]  /*5cc0*/  IMAD R107, R112, R107, RZ ;  /* 0x0000006b706b7224 */ /* 0x000fe200078e02ff */
[----:B------:R-:W-:-:S04]  /*5cd0*/  LOP3.LUT R112, R2, 0x10, RZ, 0xfc, !PT ;  /* 0x0000001002707812 */ /* 0x000fc800078efcff */
[----:B------:R-:W-:Y:S02]  /*5ce0*/  ISETP.GE.AND P2, PT, R112, UR59, PT ;  /* 0x0000003b70007c0c */ /* 0x000fe4000bf46270 */
[----:B------:R-:W1:Y:S01]  /*5cf0*/  LDC R112, c[0x0][0x238] ;  /* 0x00008e00ff707b82 */ /* 0x000e620000000800 */
[----:B------:R-:W-:-:S05]  /*5d00*/  LOP3.LUT R113, R2, 0xc, RZ, 0xfc, !PT ;  /* 0x0000000c02717812 */ /* 0x000fca00078efcff */
[----:B0-----:R-:W-:Y:S01]  /*5d10*/  IMAD R113, R113, R114, RZ ;  /* 0x0000007271717224 */ /* 0x001fe200078e02ff */
[----:B------:R-:W-:Y:S02]  /*5d20*/  LOP3.LUT R114, R2, 0x10, RZ, 0xfc, !PT ;  /* 0x0000001002727812 */ /* 0x000fe400078efcff */
[-C--:B------:R-:W-:Y:S02]  /*5d30*/  IADD3 R108, P4, R107, R103.reuse, RZ ;  /* 0x000000676b6c7210 */ /* 0x080fe40007f9e0ff */
[C---:B------:R-:W-:Y:S02]  /*5d40*/  IADD3 R110, P5, R113.reuse, R103, RZ ;  /* 0x00000067716e7210 */ /* 0x040fe40007fbe0ff */
[----:B------:R-:W-:Y:S01]  /*5d50*/  PRMT R128, RZ, 0x7610, R128 ;  /* 0x00007610ff807816 */ /* 0x000fe20000000080 */
[----:B-1----:R-:W-:Y:S01]  /*5d60*/  IMAD R114, R114, R115, RZ ;  /* 0x0000007372727224 */ /* 0x002fe200078e02ff */
[-C--:B------:R-:W-:Y:S01]  /*5d70*/  LEA.HI.X.SX32 R111, R113, R104.reuse, 0x1, P5 ;  /* 0x00000068716f7211 */ /* 0x080fe200028f0eff */
[----:B------:R-:W0:Y:S01]  /*5d80*/  LDC R115, c[0x0][0x238] ;  /* 0x00008e00ff737b82 */ /* 0x000e220000000800 */
[----:B------:R-:W-:-:S02]  /*5d90*/  LEA.HI.X.SX32 R109, R107, R104, 0x1, P4 ;  /* 0x000000686b6d7211 */ /* 0x000fc400020f0eff */
[C---:B------:R-:W-:Y:S01]  /*5da0*/  LOP3.LUT R113, R2.reuse, 0x12, RZ, 0xfc, !PT ;  /* 0x0000001202717812 */ /* 0x040fe200078efcff */
[----:B------:R1:W2:Y:S01]  /*5db0*/  @!P1 LDG.E.U8 R128, desc[UR40][R110.64] ;  /* 0x000000286e809981 */ /* 0x0002a2000c1e1100 */
[C---:B------:R-:W-:Y:S02]  /*5dc0*/  LOP3.LUT R107, R2.reuse, 0x12, RZ, 0xfc, !PT ;  /* 0x00000012026b7812 */ /* 0x040fe400078efcff */
[----:B------:R-:W-:Y:S02]  /*5dd0*/  PRMT R131, RZ, 0x7610, R131 ;  /* 0x00007610ff837816 */ /* 0x000fe40000000083 */
[----:B------:R-:W-:Y:S01]  /*5de0*/  ISETP.GE.AND P1, PT, R113, UR59, PT ;  /* 0x0000003b71007c0c */ /* 0x000fe2000bf26270 */
[----:B------:R-:W-:Y:S01]  /*5df0*/  IMAD R107, R107, R112, RZ ;  /* 0x000000706b6b7224 */ /* 0x000fe200078e02ff */
[----:B------:R-:W-:Y:S01]  /*5e00*/  LOP3.LUT R113, R2, 0x14, RZ, 0xfc, !PT ;  /* 0x0000001402717812 */ /* 0x000fe200078efcff */
[----:B------:R-:W0:Y:S01]  /*5e10*/  LDC R112, c[0x0][0x238] ;  /* 0x00008e00ff707b82 */ /* 0x000e220000000800 */
[----:B------:R-:W-:Y:S01]  /*5e20*/  PRMT R180, RZ, 0x7610, R180 ;  /* 0x00007610ffb47816 */ /* 0x000fe200000000b4 */
[----:B------:R1:W2:Y:S02]  /*5e30*/  @!P3 LDG.E.U8 R131, desc[UR40][R108.64] ;  /* 0x000000286c83b981 */ /* 0x0002a4000c1e1100 */
[----:B-1----:R-:W-:-:S02]  /*5e40*/  IADD3 R110, P5, R114, R103, RZ ;  /* 0x00000067726e7210 */ /* 0x002fc40007fbe0ff */
[----:B------:R-:W-:Y:S02]  /*5e50*/  ISETP.GE.AND P3, PT, R113, UR59, PT ;  /* 0x0000003b71007c0c */ /* 0x000fe4000bf66270 */
[-C--:B------:R-:W-:Y:S02]  /*5e60*/  LEA.HI.X.SX32 R111, R114, R104.reuse, 0x1, P5 ;  /* 0x00000068726f7211 */ /* 0x080fe400028f0eff */
[----:B------:R-:W-:Y:S02]  /*5e70*/  LOP3.LUT R113, R2, 0x16, RZ, 0xfc, !PT ;  /* 0x0000001602717812 */ /* 0x000fe400078efcff */
[C---:B------:R-:W-:Y:S01]  /*5e80*/  IADD3 R108, P4, R107.reuse, R103, RZ ;  /* 0x000000676b6c7210 */ /* 0x040fe20007f9e0ff */
[----:B------:R1:W2:Y:S01]  /*5e90*/  @!P2 LDG.E.U8 R180, desc[UR40][R110.64] ;  /* 0x000000286eb4a981 */ /* 0x0002a2000c1e1100 */
[----:B------:R-:W-:Y:S02]  /*5ea0*/  PRMT R130, RZ, 0x7610, R130 ;  /* 0x00007610ff827816 */ /* 0x000fe40000000082 */
[----:B------:R-:W-:-:S02]  /*5eb0*/  LEA.HI.X.SX32 R109, R107, R104, 0x1, P4 ;  /* 0x000000686b6d7211 */ /* 0x000fc400020f0eff */
[----:B------:R-:W-:Y:S02]  /*5ec0*/  ISETP.GE.AND P2, PT, R113, UR59, PT ;  /* 0x0000003b71007c0c */ /* 0x000fe4000bf46270 */
[C---:B------:R-:W-:Y:S01]  /*5ed0*/  LOP3.LUT R113, R2.reuse, 0x18, RZ, 0xfc, !PT ;  /* 0x0000001802717812 */ /* 0x040fe200078efcff */
[----:B------:R-:W2:Y:S03]  /*5ee0*/  @!P1 LDG.E.U8 R130, desc[UR40][R108.64] ;  /* 0x000000286c829981 */ /* 0x000ea6000c1e1100 */
[----:B------:R-:W-:Y:S02]  /*5ef0*/  ISETP.GE.AND P1, PT, R113, UR59, PT ;  /* 0x0000003b71007c0c */ /* 0x000fe4000bf26270 */
[----:B------:R-:W1:Y:S01]  /*5f00*/  LDC R113, c[0x0][0x238] ;  /* 0x00008e00ff717b82 */ /* 0x000e620000000800 */
[C---:B------:R-:W-:Y:S02]  /*5f10*/  LOP3.LUT R114, R2.reuse, 0x14, RZ, 0xfc, !PT ;  /* 0x0000001402727812 */ /* 0x040fe400078efcff */
[----:B------:R-:W-:-:S03]  /*5f20*/  LOP3.LUT R107, R2, 0x16, RZ, 0xfc, !PT ;  /* 0x00000016026b7812 */ /* 0x000fc600078efcff */
[----:B0-----:R-:W-:Y:S02]  /*5f30*/  IMAD R114, R114, R115, RZ ;  /* 0x0000007372727224 */ /* 0x001fe400078e02ff */
[----:B------:R-:W-:Y:S01]  /*5f40*/  IMAD R107, R107, R112, RZ ;  /* 0x000000706b6b7224 */ /* 0x000fe200078e02ff */
[----:B------:R-:W-:Y:S02]  /*5f50*/  LOP3.LUT R112, R2, 0x18, RZ, 0xfc, !PT ;  /* 0x0000001802707812 */ /* 0x000fe400078efcff */
[C---:B-1----:R-:W-:Y:S02]  /*5f60*/  IADD3 R110, P5, R114.reuse, R103, RZ ;  /* 0x00000067726e7210 */ /* 0x042fe40007fbe0ff */
[----:B------:R-:W-:Y:S02]  /*5f70*/  PRMT R133, RZ, 0x7610, R133 ;  /* 0x00007610ff857816 */ /* 0x000fe40000000085 */
[----:B------:R-:W-:Y:S02]  /*5f80*/  LEA.HI.X.SX32 R111, R114, R104, 0x1, P5 ;  /* 0x00000068726f7211 */ /* 0x000fe400028f0eff */
[----:B------:R-:W-:Y:S01]  /*5f90*/  PRMT R135, RZ, 0x7610, R135 ;  /* 0x00007610ff877816 */ /* 0x000fe20000000087 */
[----:B------:R-:W0:Y:S02]  /*5fa0*/  LDC R114, c[0x0][0x238] ;  /* 0x00008e00ff727b82 */ /* 0x000e240000000800 */
[----:B------:R1:W2:Y:S01]  /*5fb0*/  @!P3 LDG.E.U8 R133, desc[UR40][R110.64] ;  /* 0x000000286e85b981 */ /* 0x0002a2000c1e1100 */
[----:B------:R-:W-:-:S05]  /*5fc0*/  IMAD R112, R112, R113, RZ ;  /* 0x0000007170707224 */ /* 0x000fca00078e02ff */
[----:B-1----:R-:W-:-:S04]  /*5fd0*/  IADD3 R110, P5, R112, R103, RZ ;  /* 0x00000067706e7210 */ /* 0x002fc80007fbe0ff */
[----:B------:R-:W-:Y:S02]  /*5fe0*/  LEA.HI.X.SX32 R111, R112, R104, 0x1, P5 ;  /* 0x00000068706f7211 */ /* 0x000fe400028f0eff */
[----:B------:R-:W1:Y:S03]  /*5ff0*/  S2R R112, SR_TID.X ;  /* 0x0000000000707919 */ /* 0x000e660000002100 */
[----:B------:R0:W2:Y:S01]  /*6000*/  @!P1 LDG.E.U8 R135, desc[UR40][R110.64] ;  /* 0x000000286e879981 */ /* 0x0000a2000c1e1100 */
[----:B-1----:R-:W-:Y:S02]  /*6010*/  LEA.HI R113, R112, 0x1e, RZ, 0x1a ;  /* 0x0000001e70717811 */ /* 0x002fe400078fd0ff */
[----:B------:R-:W1:Y:S01]  /*6020*/  LDC R112, c[0x0][0x238] ;  /* 0x00008e00ff707b82 */ /* 0x000e620000000800 */
[----:B------:R-:W-:Y:S02]  /*6030*/  IADD3 R108, P4, R107, R103, RZ ;  /* 0x000000676b6c7210 */ /* 0x000fe40007f9e0ff */
[----:B------:R-:W-:-:S02]  /*6040*/  PRMT R132, RZ, 0x7610, R132 ;  /* 0x00007610ff847816 */ /* 0x000fc40000000084 */
[----:B------:R-:W-:-:S03]  /*6050*/  LEA.HI.X.SX32 R109, R107, R104, 0x1, P4 ;  /* 0x000000686b6d7211 */ /* 0x000fc600020f0eff */
[----:B------:R-:W5:Y:S02]  /*6060*/  LDC R107, c[0x0][0x238] ;  /* 0x00008e00ff6b7b82 */ /* 0x000f640000000800 */
[----:B------:R-:W2:Y:S01]  /*6070*/  @!P2 LDG.E.U8 R132, desc[UR40][R108.64] ;  /* 0x000000286c84a981 */ /* 0x000ea2000c1e1100 */
[----:B-1----:R-:W-:-:S05]  /*6080*/  IMAD R112, R251, R112, RZ ;  /* 0x00000070fb707224 */ /* 0x002fca00078e02ff */
[----:B0-----:R-:W-:-:S04]  /*6090*/  IADD3 R110, P5, R112, R103, RZ ;  /* 0x00000067706e7210 */ /* 0x001fc80007fbe0ff */
[----:B------:R-:W-:Y:S02]  /*60a0*/  LEA.HI.X.SX32 R111, R112, R104, 0x1, P5 ;  /* 0x00000068706f7211 */ /* 0x000fe400028f0eff */
[----:B------:R-:W0:Y:S01]  /*60b0*/  LDC R112, c[0x0][0x238] ;  /* 0x00008e00ff707b82 */ /* 0x000e220000000800 */
[----:B------:R-:W-:Y:S02]  /*60c0*/  ISETP.GE.AND P2, PT, R251, UR59, PT ;  /* 0x0000003bfb007c0c */ /* 0x000fe4000bf46270 */
[----:B------:R-:W-:Y:S01]  /*60d0*/  PRMT R137, RZ, 0x7610, R137 ;  /* 0x00007610ff897816 */ /* 0x000fe20000000089 */
[C---:B-----5:R-:W-:Y:S01]  /*60e0*/  IMAD R107, R252.reuse, R107, RZ ;  /* 0x0000006bfc6b7224 */ /* 0x060fe200078e02ff */
[----:B------:R-:W-:-:S09]  /*60f0*/  ISETP.GE.AND P3, PT, R252, UR59, PT ;  /* 0x0000003bfc007c0c */ /* 0x000fd2000bf66270 */
[----:B------:R1:W5:Y:S01]  /*6100*/  @!P2 LDG.E.U8 R137, desc[UR40][R110.64] ;  /* 0x000000286e89a981 */ /* 0x000362000c1e1100 */
[----:B0-----:R-:W-:-:S05]  /*6110*/  IMAD R112, R250, R112, RZ ;  /* 0x00000070fa707224 */ /* 0x001fca00078e02ff */
[----:B-1----:R-:W-:-:S04]  /*6120*/  IADD3 R110, P5, R112, R103, RZ ;  /* 0x00000067706e7210 */ /* 0x002fc80007fbe0ff */
[-C--:B------:R-:W-:Y:S02]  /*6130*/  LEA.HI.X.SX32 R111, R112, R104.reuse, 0x1, P5 ;  /* 0x00000068706f7211 */ /* 0x080fe400028f0eff */
[----:B------:R-:W0:Y:S01]  /*6140*/  LDC R112, c[0x0][0x238] ;  /* 0x00008e00ff707b82 */ /* 0x000e220000000800 */
[C---:B------:R-:W-:Y:S02]  /*6150*/  IADD3 R108, P4, R107.reuse, R103, RZ ;  /* 0x000000676b6c7210 */ /* 0x040fe40007f9e0ff */
[----:B------:R-:W-:Y:S02]  /*6160*/  PRMT R134, RZ, 0x7610, R134 ;  /* 0x00007610ff867816 */ /* 0x000fe40000000086 */
[----:B------:R-:W-:-:S03]  /*6170*/  LEA.HI.X.SX32 R109, R107, R104, 0x1, P4 ;  /* 0x000000686b6d7211 */ /* 0x000fc600020f0eff */
[----:B------:R-:W1:Y:S02]  /*6180*/  LDC R107, c[0x0][0x238] ;  /* 0x00008e00ff6b7b82 */ /* 0x000e640000000800 */
[----:B------:R-:W5:Y:S01]  /*6190*/  @!P3 LDG.E.U8 R134, desc[UR40][R108.64] ;  /* 0x000000286c86b981 */ /* 0x000f62000c1e1100 */
[----:B------:R-:W-:Y:S02]  /*61a0*/  ISETP.GE.AND P3, PT, R250, UR59, PT ;  /* 0x0000003bfa007c0c */ /* 0x000fe4000bf66270 */
[----:B------:R-:W-:Y:S01]  /*61b0*/  PRMT R139, RZ, 0x7610, R139 ;  /* 0x00007610ff8b7816 */ /* 0x000fe2000000008b */
[----:B0-----:R-:W-:-:S10]  /*61c0*/  IMAD R112, R248, R112, RZ ;  /* 0x00000070f8707224 */ /* 0x001fd400078e02ff */
[----:B------:R0:W5:Y:S01]  /*61d0*/  @!P3 LDG.E.U8 R139, desc[UR40][R110.64] ;  /* 0x000000286e8bb981 */ /* 0x000162000c1e1100 */
[C---:B------:R-:W-:Y:S02]  /*61e0*/  ISETP.GE.AND P1, PT, R113.reuse, UR59, PT ;  /* 0x0000003b71007c0c */ /* 0x040fe4000bf26270 */
[----:B0-----:R-:W-:Y:S01]  /*61f0*/  IADD3 R110, P5, R112, R103, RZ ;  /* 0x00000067706e7210 */ /* 0x001fe20007fbe0ff */
[----:B-1----:R-:W-:-:S03]  /*6200*/  IMAD R107, R113, R107, RZ ;  /* 0x0000006b716b7224 */ /* 0x002fc600078e02ff */
        /* <DEDUP_REMOVED lines=10> */
[----:B------:R0:W5:Y:S02]  /*62b0*/  @!P1 LDG.E.U8 R141, desc[UR40][R110.64] ;  /* 0x000000286e8d9981 */ /* 0x000164000c1e1100 */
[----:B0-----:R-:W-:Y:S01]  /*62c0*/  IADD3 R110, P5, R112, R103, RZ ;  /* 0x00000067706e7210 */ /* 0x001fe20007fbe0ff */
[----:B-1----:R-:W-:-:S03]  /*62d0*/  IMAD R107, R249, R107, RZ ;  /* 0x0000006bf96b7224 */ /* 0x002fc600078e02ff */
[----:B------:R-:W-:Y:S02]  /*62e0*/  LEA.HI.X.SX32 R111, R112, R104, 0x1, P5 ;  /* 0x00000068706f7211 */ /* 0x000fe400028f0eff */
[----:B------:R-:W0:Y:S01]  /*62f0*/  S2R R112, SR_TID.X ;  /* 0x0000000000707919 */ /* 0x000e220000002100 */
[----:B------:R-:W-:-:S04]  /*6300*/  IADD3 R108, P4, R107, R103, RZ ;  /* 0x000000676b6c7210 */ /* 0x000fc80007f9e0ff */
[----:B------:R-:W-:Y:S02]  /*6310*/  LEA.HI.X.SX32 R109, R107, R104, 0x1, P4 ;  /* 0x000000686b6d7211 */ /* 0x000fe400020f0eff */
[----:B------:R-:W1:Y:S01]  /*6320*/  LDC R107, c[0x0][0x238] ;  /* 0x00008e00ff6b7b82 */ /* 0x000e620000000800 */
[----:B------:R-:W-:Y:S02]  /*6330*/  ISETP.GE.AND P2, PT, R249, UR59, PT ;  /* 0x0000003bf9007c0c */ /* 0x000fe4000bf46270 */
[----:B------:R-:W-:-:S11]  /*6340*/  PRMT R138, RZ, 0x7610, R138 ;  /* 0x00007610ff8a7816 */ /* 0x000fd6000000008a */
[----:B------:R4:W5:Y:S01]  /*6350*/  @!P2 LDG.E.U8 R138, desc[UR40][R108.64] ;  /* 0x000000286c8aa981 */ /* 0x000962000c1e1100 */
[----:B0-----:R-:W-:Y:S02]  /*6360*/  LEA.HI R113, R112, 0x2e, RZ, 0x1a ;  /* 0x0000002e70717811 */ /* 0x001fe400078fd0ff */
[----:B------:R-:W0:Y:S01]  /*6370*/  LDC R112, c[0x0][0x238] ;  /* 0x00008e00ff707b82 */ /* 0x000e220000000800 */
[----:B-1----:R-:W-:-:S05]  /*6380*/  IMAD R107, R247, R107, RZ ;  /* 0x0000006bf76b7224 */ /* 0x002fca00078e02ff */
[----:B----4-:R-:W-:-:S04]  /*6390*/  IADD3 R108, P4, R107, R103, RZ ;  /* 0x000000676b6c7210 */ /* 0x010fc80007f9e0ff */
[----:B------:R-:W-:Y:S02]  /*63a0*/  LEA.HI.X.SX32 R109, R107, R104, 0x1, P4 ;  /* 0x000000686b6d7211 */ /* 0x000fe400020f0eff */
[----:B------:R-:W1:Y:S01]  /*63b0*/  LDC R107, c[0x0][0x238] ;  /* 0x00008e00ff6b7b82 */ /* 0x000e620000000800 */
[----:B------:R-:W-:Y:S02]  /*63c0*/  ISETP.GE.AND P2, PT, R246, UR59, PT ;  /* 0x0000003bf6007c0c */ /* 0x000fe4000bf46270 */
[----:B------:R-:W-:Y:S02]  /*63d0*/  PRMT R143, RZ, 0x7610, R143 ;  /* 0x00007610ff8f7816 */ /* 0x000fe4000000008f */
[----:B------:R-:W-:Y:S01]  /*63e0*/  ISETP.GE.AND P3, PT, R247, UR59, PT ;  /* 0x0000003bf7007c0c */ /* 0x000fe2000bf66270 */
[----:B0-----:R-:W-:-:S08]  /*63f0*/  IMAD R112, R244, R112, RZ ;  /* 0x00000070f4707224 */ /* 0x001fd000078e02ff */
[----:B------:R0:W4:Y:S01]  /*6400*/  @!P2 LDG.E.U8 R143, desc[UR40][R110.64] ;  /* 0x000000286e8fa981 */ /* 0x000122000c1e1100 */
[----:B------:R-:W-:-:S06]  /*6410*/  PRMT R140, RZ, 0x7610, R140 ;  /* 0x00007610ff8c7816 */ /* 0x000fcc000000008c */
[----:B------:R3:W4:Y:S01]  /*6420*/  @!P3 LDG.E.U8 R140, desc[UR40][R108.64] ;  /* 0x000000286c8cb981 */ /* 0x000722000c1e1100 */
[----:B0-----:R-:W-:Y:S01]  /*6430*/  IADD3 R110, P5, R112, R103, RZ ;  /* 0x00000067706e7210 */ /* 0x001fe20007fbe0ff */
[----:B-1----:R-:W-:-:S03]  /*6440*/  IMAD R107, R245, R107, RZ ;  /* 0x0000006bf56b7224 */ /* 0x002fc600078e02ff */
[----:B------:R-:W-:Y:S02]  /*6450*/  LEA.HI.X.SX32 R111, R112, R104, 0x1, P5 ;  /* 0x00000068706f7211 */ /* 0x000fe400028f0eff */
[----:B------:R-:W0:Y:S01]  /*6460*/  LDC R112, c[0x0][0x238] ;  /* 0x00008e00ff707b82 */ /* 0x000e220000000800 */
[----:B---3--:R-:W-:-:S04]  /*6470*/  IADD3 R108, P4, R107, R103, RZ ;  /* 0x000000676b6c7210 */ /* 0x008fc80007f9e0ff */
[----:B------:R-:W-:-:S03]  /*6480*/  LEA.HI.X.SX32 R109, R107, R104, 0x1, P4 ;  /* 0x000000686b6d7211 */ /* 0x000fc600020f0eff */
[----:B------:R-:W1:Y:S01]  /*6490*/  LDC R107, c[0x0][0x238] ;  /* 0x00008e00ff6b7b82 */ /* 0x000e620000000800 */
[----:B------:R-:W-:Y:S02]  /*64a0*/  ISETP.GE.AND P3, PT, R244, UR59, PT ;  /* 0x0000003bf4007c0c */ /* 0x000fe4000bf66270 */
[----:B------:R-:W-:Y:S02]  /*64b0*/  PRMT R179, RZ, 0x7610, R179 ;  /* 0x00007610ffb37816 */ /* 0x000fe400000000b3 */
[----:B------:R-:W-:Y:S02]  /*64c0*/  ISETP.GE.AND P1, PT, R245, UR59, PT ;  /* 0x0000003bf5007c0c */ /* 0x000fe4000bf26270 */
[----:B------:R-:W-:-:S07]  /*64d0*/  PRMT R142, RZ, 0x7610, R142 ;  /* 0x00007610ff8e7816 */ /* 0x000fce000000008e */
[----:B------:R3:W4:Y:S01]  /*64e0*/  @!P3 LDG.E.U8 R179, desc[UR40][R110.64] ;  /* 0x000000286eb3b981 */ /* 0x000722000c1e1100 */
[----:B0-----:R-:W-:-:S03]  /*64f0*/  IMAD R112, R243, R112, RZ ;  /* 0x00000070f3707224 */ /* 0x001fc600078e02ff */
[----:B------:R0:W4:Y:S02]  /*6500*/  @!P1 LDG.E.U8 R142, desc[UR40][R108.64] ;  /* 0x000000286c8e9981 */ /* 0x000124000c1e1100 */
[----:B---3--:R-:W-:Y:S01]  /*6510*/  IADD3 R110, P5, R112, R103, RZ ;  /* 0x00000067706e7210 */ /* 0x008fe20007fbe0ff */
[----:B-1----:R-:W-:-:S03]  /*6520*/  IMAD R107, R113, R107, RZ ;  /* 0x0000006b716b7224 */ /* 0x002fc600078e02ff */
[----:B------:R-:W-:Y:S02]  /*6530*/  LEA.HI.X.SX32 R111, R112, R104, 0x1, P5 ;  /* 0x00000068706f7211 */ /* 0x000fe400028f0eff */
[----:B------:R-:W1:Y:S01]  /*6540*/  LDC R112, c[0x0][0x238] ;  /* 0x00008e00ff707b82 */ /* 0x000e620000000800 */
[----:B0-----:R-:W-:-:S04]  /*6550*/  IADD3 R108, P4, R107, R103, RZ ;  /* 0x000000676b6c7210 */ /* 0x001fc80007f9e0ff */
[----:B------:R-:W-:-:S03]  /*6560*/  LEA.HI.X.SX32 R109, R107, R104, 0x1, P4 ;  /* 0x000000686b6d7211 */ /* 0x000fc600020f0eff */
[----:B------:R-:W0:Y:S01]  /*6570*/  LDC R107, c[0x0][0x238] ;  /* 0x00008e00ff6b7b82 */ /* 0x000e220000000800 */
[----:B------:R-:W-:Y:S02]  /*6580*/  ISETP.GE.AND P1, PT, R243, UR59, PT ;  /* 0x0000003bf3007c0c */ /* 0x000fe4000bf26270 */
[----:B------:R-:W-:Y:S02]  /*6590*/  PRMT R177, RZ, 0x7610, R177 ;  /* 0x00007610ffb17816 */ /* 0x000fe400000000b1 */
[----:B------:R-:W-:Y:S02]  /*65a0*/  ISETP.GE.AND P2, PT, R113, UR59, PT ;  /* 0x0000003b71007c0c */ /* 0x000fe4000bf46270 */
[----:B------:R-:W-:-:S07]  /*65b0*/  PRMT R178, RZ, 0x7610, R178 ;  /* 0x00007610ffb27816 */ /* 0x000fce00000000b2 */
[----:B------:R3:W4:Y:S01]  /*65c0*/  @!P1 LDG.E.U8 R177, desc[UR40][R110.64] ;  /* 0x000000286eb19981 */ /* 0x000722000c1e1100 */
[----:B-1----:R-:W-:-:S03]  /*65d0*/  IMAD R112, R241, R112, RZ ;  /* 0x00000070f1707224 */ /* 0x002fc600078e02ff */
[----:B------:R1:W4:Y:S02]  /*65e0*/  @!P2 LDG.E.U8 R178, desc[UR40][R108.64] ;  /* 0x000000286cb2a981 */ /* 0x000324000c1e1100 */
[----:B---3--:R-:W-:Y:S01]  /*65f0*/  IADD3 R110, P5, R112, R103, RZ ;  /* 0x00000067706e7210 */ /* 0x008fe20007fbe0ff */
[----:B0-----:R-:W-:-:S03]  /*6600*/  IMAD R107, R242, R107, RZ ;  /* 0x0000006bf26b7224 */ /* 0x001fc600078e02ff */
[----:B------:R-:W-:Y:S02]  /*6610*/  LEA.HI.X.SX32 R111, R112, R104, 0x1, P5 ;  /* 0x00000068706f7211 */ /* 0x000fe400028f0eff */
[----:B------:R-:W0:Y:S01]  /*6620*/  LDC R112, c[0x0][0x238] ;  /* 0x00008e00ff707b82 */ /* 0x000e220000000800 */
[----:B-1----:R-:W-:-:S04]  /*6630*/  IADD3 R108, P4, R107, R103, RZ ;  /* 0x000000676b6c7210 */ /* 0x002fc80007f9e0ff */
        /* <DEDUP_REMOVED lines=12> */
[----:B------:R-:W1:Y:S01]  /*6700*/  S2R R112, SR_TID.X ;  /* 0x0000000000707919 */ /* 0x000e620000002100 */
[----:B0-----:R-:W-:-:S04]  /*6710*/  IADD3 R108, P4, R107, R103, RZ ;  /* 0x000000676b6c7210 */ /* 0x001fc80007f9e0ff */
[----:B------:R-:W-:Y:S02]  /*6720*/  LEA.HI.X.SX32 R109, R107, R104, 0x1, P4 ;  /* 0x000000686b6d7211 */ /* 0x000fe400020f0eff */
[----:B------:R-:W0:Y:S01]  /*6730*/  LDC R107, c[0x0][0x238] ;  /* 0x00008e00ff6b7b82 */ /* 0x000e220000000800 */
[----:B------:R-:W-:Y:S02]  /*6740*/  ISETP.GE.AND P1, PT, R240, UR59, PT ;  /* 0x0000003bf0007c0c */ /* 0x000fe4000bf26270 */
[----:B------:R-:W-:Y:S02]  /*6750*/  PRMT R174, RZ, 0x7610, R174 ;  /* 0x00007610ffae7816 */ /* 0x000fe400000000ae */
[----:B------:R-:W-:-:S09]  /*6760*/  ISETP.GE.AND P3, PT, R239, UR59, PT ;  /* 0x0000003bef007c0c */ /* 0x000fd2000bf66270 */
[----:B------:R3:W4:Y:S01]  /*6770*/  @!P1 LDG.E.U8 R174, desc[UR40][R108.64] ;  /* 0x000000286cae9981 */ /* 0x000722000c1e1100 */
[----:B-1----:R-:W-:Y:S02]  /*6780*/  LEA.HI R113, R112, 0x3e, RZ, 0x1a ;  /* 0x0000003e70717811 */ /* 0x002fe400078fd0ff */
[----:B------:R-:W1:Y:S01]  /*6790*/  LDC R112, c[0x0][0x238] ;  /* 0x00008e00ff707b82 */ /* 0x000e620000000800 */
[----:B0-----:R-:W-:-:S05]  /*67a0*/  IMAD R107, R238, R107, RZ ;  /* 0x0000006bee6b7224 */ /* 0x001fca00078e02ff */
[----:B---3--:R-:W-:-:S04]  /*67b0*/  IADD3 R108, P4, R107, R103, RZ ;  /* 0x000000676b6c7210 */ /* 0x008fc80007f9e0ff */
[----:B------:R-:W-:Y:S02]  /*67c0*/  LEA.HI.X.SX32 R109, R107, R104, 0x1, P4 ;  /* 0x000000686b6d7211 */ /* 0x000fe400020f0eff */
[----:B------:R-:W0:Y:S01]  /*67d0*/  LDC R107, c[0x0][0x238] ;  /* 0x00008e00ff6b7b82 */ /* 0x000e220000000800 */
[----:B------:R-:W-:Y:S02]  /*67e0*/  PRMT R173, RZ, 0x7610, R173 ;  /* 0x00007610ffad7816 */ /* 0x000fe400000000ad */
[----:B------:R-:W-:-:S04]  /*67f0*/  ISETP.GE.AND P2, PT, R238, UR59, PT ;  /* 0x0000003bee007c0c */ /* 0x000fc8000bf46270 */
[----:B------:R3:W4:Y:S01]  /*6800*/  @!P3 LDG.E.U8 R173, desc[UR40][R110.64] ;  /* 0x000000286eadb981 */ /* 0x000722000c1e1100 */
[----:B-1----:R-:W-:-:S05]  /*6810*/  IMAD R112, R237, R112, RZ ;  /* 0x00000070ed707224 */ /* 0x002fca00078e02ff */
[C---:B---3--:R-:W-:Y:S02]  /*6820*/  IADD3 R110, P5, R112.reuse, R103, RZ ;  /* 0x00000067706e7210 */ /* 0x048fe40007fbe0ff */
[----:B------:R-:W-:Y:S02]  /*6830*/  PRMT R172, RZ, 0x7610, R172 ;  /* 0x00007610ffac7816 */ /* 0x000fe400000000ac */
[----:B------:R-:W-:Y:S02]  /*6840*/  LEA.HI.X.SX32 R111, R112, R104, 0x1, P5 ;  /* 0x00000068706f7211 */ /* 0x000fe400028f0eff */
[----:B------:R-:W1:Y:S01]  /*6850*/  LDC R112, c[0x0][0x238] ;  /* 0x00008e00ff707b82 */ /* 0x000e620000000800 */
[----:B0-----:R-:W-:Y:S01]  /*6860*/  IMAD R107, R113, R107, RZ ;  /* 0x0000006b716b7224 */ /* 0x001fe200078e02ff */
[----:B------:R0:W3:Y:S01]  /*6870*/  @!P2 LDG.E.U8 R172, desc[UR40][R108.64] ;  /* 0x000000286caca981 */ /* 0x0000e2000c1e1100 */
[----:B------:R-:W-:-:S03]  /*6880*/  ISETP.GE.AND P1, PT, R237, UR59, PT ;  /* 0x0000003bed007c0c */ /* 0x000fc6000bf26270 */
[----:B0-----:R-:W-:-:S04]  /*6890*/  IADD3 R108, P4, R107, R103, RZ ;  /* 0x000000676b6c7210 */ /* 0x001fc80007f9e0ff */
[----:B------:R-:W-:Y:S02]  /*68a0*/  LEA.HI.X.SX32 R109, R107, R104, 0x1, P4 ;  /* 0x000000686b6d7211 */ /* 0x000fe400020f0eff */
[----:B------:R-:W0:Y:S01]  /*68b0*/  LDC R107, c[0x0][0x238] ;  /* 0x00008e00ff6b7b82 */ /* 0x000e220000000800 */
[----:B------:R-:W-:Y:S01]  /*68c0*/  PRMT R171, RZ, 0x7610, R171 ;  /* 0x00007610ffab7816 */ /* 0x000fe200000000ab */
[----:B-1----:R-:W-:Y:S01]  /*68d0*/  IMAD R112, R236, R112, RZ ;  /* 0x00000070ec707224 */ /* 0x002fe200078e02ff */
[----:B------:R-:W-:-:S04]  /*68e0*/  ISETP.GE.AND P3, PT, R113, UR59, PT ;  /* 0x0000003b71007c0c */ /* 0x000fc8000bf66270 */
[----:B------:R1:W3:Y:S01]  /*68f0*/  @!P1 LDG.E.U8 R171, desc[UR40][R110.64] ;  /* 0x000000286eab9981 */ /* 0x0002e2000c1e1100 */
[----:B------:R-:W-:Y:S02]  /*6900*/  PRMT R170, RZ, 0x7610, R170 ;  /* 0x00007610ffaa7816 */ /* 0x000fe400000000aa */
[----:B-1----:R-:W-:-:S06]  /*6910*/  IADD3 R110, P5, R112, R103, RZ ;  /* 0x00000067706e7210 */ /* 0x002fcc0007fbe0ff */
[----:B------:R1:W3:Y:S01]  /*6920*/  @!P3 LDG.E.U8 R170, desc[UR40][R108.64] ;  /* 0x000000286caab981 */ /* 0x0002e2000c1e1100 */
[----:B------:R-:W-:Y:S02]  /*6930*/  LEA.HI.X.SX32 R111, R112, R104, 0x1, P5 ;  /* 0x00000068706f7211 */ /* 0x000fe400028f0eff */
[----:B------:R-:W2:Y:S01]  /*6940*/  LDC R112, c[0x0][0x238] ;  /* 0x00008e00ff707b82 */ /* 0x000ea20000000800 */
[----:B0-----:R-:W-:-:S05]  /*6950*/  IMAD R107, R234, R107, RZ ;  /* 0x0000006bea6b7224 */ /* 0x001fca00078e02ff */
[----:B-1----:R-:W-:-:S04]  /*6960*/  IADD3 R108, P4, R107, R103, RZ ;  /* 0x000000676b6c7210 */ /* 0x002fc80007f9e0ff */
[----:B------:R-:W-:Y:S02]  /*6970*/  LEA.HI.X.SX32 R109, R107, R104, 0x1, P4 ;  /* 0x000000686b6d7211 */ /* 0x000fe400020f0eff */
[----:B------:R-:W0:Y:S01]  /*6980*/  LDC R107, c[0x0][0x238] ;  /* 0x00008e00ff6b7b82 */ /* 0x000e220000000800 */
[----:B------:R-:W-:Y:S02]  /*6990*/  ISETP.GE.AND P2, PT, R236, UR59, PT ;  /* 0x0000003bec007c0c */ /* 0x000fe4000bf46270 */
[----:B------:R-:W-:Y:S02]  /*69a0*/  PRMT R169, RZ, 0x7610, R169 ;  /* 0x00007610ffa97816 */ /* 0x000fe400000000a9 */
[----:B------:R-:W-:Y:S01]  /*69b0*/  ISETP.GE.AND P1, PT, R234, UR59, PT ;  /* 0x0000003bea007c0c */ /* 0x000fe2000bf26270 */
[----:B--2---:R-:W-:-:S08]  /*69c0*/  IMAD R112, R233, R112, RZ ;  /* 0x00000070e9707224 */ /* 0x004fd000078e02ff */
[----:B------:R1:W2:Y:S01]  /*69d0*/  @!P2 LDG.E.U8 R169, desc[UR40][R110.64] ;  /* 0x000000286ea9a981 */ /* 0x0002a2000c1e1100 */
[----:B------:R-:W-:-:S06]  /*69e0*/  PRMT R168, RZ, 0x7610, R168 ;  /* 0x00007610ffa87816 */ /* 0x000fcc00000000a8 */
[----:B------:R5:W2:Y:S01]  /*69f0*/  @!P1 LDG.E.U8 R168, desc[UR40][R108.64] ;  /* 0x000000286ca89981 */ /* 0x000aa2000c1e1100 */
[----:B-1----:R-:W-:-:S04]  /*6a00*/  IADD3 R110, P5, R112, R103, RZ ;  /* 0x00000067706e7210 */ /* 0x002fc80007fbe0ff */
[----:B------:R-:W-:Y:S02]  /*6a10*/  LEA.HI.X.SX32 R111, R112, R104, 0x1, P5 ;  /* 0x00000068706f7211 */ /* 0x000fe400028f0eff */
[----:B------:R-:W1:Y:S01]  /*6a20*/  LDC R112, c[0x0][0x238] ;  /* 0x00008e00ff707b82 */ /* 0x000e620000000800 */
[----:B0-----:R-:W-:-:S05]  /*6a30*/  IMAD R107, R232, R107, RZ ;  /* 0x0000006be86b7224 */ /* 0x001fca00078e02ff */
[----:B-----5:R-:W-:-:S04]  /*6a40*/  IADD3 R108, P4, R107, R103, RZ ;  /* 0x000000676b6c7210 */ /* 0x020fc80007f9e0ff */
[----:B------:R-:W-:Y:S02]  /*6a50*/  LEA.HI.X.SX32 R109, R107, R104, 0x1, P4 ;  /* 0x000000686b6d7211 */ /* 0x000fe400020f0eff */
[----:B------:R-:W0:Y:S01]  /*6a60*/  LDC R107, c[0x0][0x238] ;  /* 0x00008e00ff6b7b82 */ /* 0x000e220000000800 */
[----:B------:R-:W-:Y:S02]  /*6a70*/  ISETP.GE.AND P3, PT, R233, UR59, PT ;  /* 0x0000003be9007c0c */ /* 0x000fe4000bf66270 */
[----:B------:R-:W-:Y:S02]  /*6a80*/  PRMT R167, RZ, 0x7610, R167 ;  /* 0x00007610ffa77816 */ /* 0x000fe400000000a7 */
[----:B------:R-:W-:Y:S01]  /*6a90*/  ISETP.GE.AND P2, PT, R232, UR59, PT ;  /* 0x0000003be8007c0c */ /* 0x000fe2000bf46270 */
[----:B-1----:R-:W-:-:S08]  /*6aa0*/  IMAD R112, R231, R112, RZ ;  /* 0x00000070e7707224 */ /* 0x002fd000078e02ff */
[----:B------:R1:W5:Y:S01]  /*6ab0*/  @!P3 LDG.E.U8 R167, desc[UR40][R110.64] ;  /* 0x000000286ea7b981 */ /* 0x000362000c1e1100 */
[----:B------:R-:W-:-:S06]  /*6ac0*/  PRMT R166, RZ, 0x7610, R166 ;  /* 0x00007610ffa67816 */ /* 0x000fcc00000000a6 */
[----:B------:R0:W5:Y:S01]  /*6ad0*/  @!P2 LDG.E.U8 R166, desc[UR40][R108.64] ;  /* 0x000000286ca6a981 */ /* 0x000162000c1e1100 */
[----:B-1----:R-:W-:-:S04]  /*6ae0*/  IADD3 R110, P5, R112, R103, RZ ;  /* 0x00000067706e7210 */ /* 0x002fc80007fbe0ff */
[----:B------:R-:W-:Y:S02]  /*6af0*/  LEA.HI.X.SX32 R111, R112, R104, 0x1, P5 ;  /* 0x00000068706f7211 */ /* 0x000fe400028f0eff */
[----:B------:R-:W1:Y:S01]  /*6b00*/  S2R R112, SR_TID.X ;  /* 0x0000000000707919 */ /* 0x000e620000002100 */
[----:B0-----:R-:W-:-:S05]  /*6b10*/  IMAD R107, R230, R107, RZ ;  /* 0x0000006be66b7224 */ /* 0x001fca00078e02ff */
[----:B------:R-:W-:-:S04]  /*6b20*/  IADD3 R108, P4, R107, R103, RZ ;  /* 0x000000676b6c7210 */ /* 0x000fc80007f9e0ff */
[----:B------:R-:W-:Y:S02]  /*6b30*/  LEA.HI.X.SX32 R109, R107, R104, 0x1, P4 ;  /* 0x000000686b6d7211 */ /* 0x000fe400020f0eff */
[----:B------:R-:W0:Y:S01]  /*6b40*/  LDC R107, c[0x0][0x238] ;  /* 0x00008e00ff6b7b82 */ /* 0x000e220000000800 */
[----:B------:R-:W-:Y:S02]  /*6b50*/  ISETP.GE.AND P3, PT, R230, UR59, PT ;  /* 0x0000003be6007c0c */ /* 0x000fe4000bf66270 */
[----:B------:R-:W-:Y:S02]  /*6b60*/  PRMT R164, RZ, 0x7610, R164 ;  /* 0x00007610ffa47816 */ /* 0x000fe400000000a4 */
[----:B------:R-:W-:-:S09]  /*6b70*/  ISETP.GE.AND P1, PT, R231, UR59, PT ;  /* 0x0000003be7007c0c */ /* 0x000fd2000bf26270 */
[----:B------:R0:W5:Y:S01]  /*6b80*/  @!P3 LDG.E.U8 R164, desc[UR40][R108.64] ;  /* 0x000000286ca4b981 */ /* 0x000162000c1e1100 */
[----:B-1----:R-:W-:Y:S02]  /*6b90*/  LEA.HI R113, R112, 0x4e, RZ, 0x1a ;  /* 0x0000004e70717811 */ /* 0x002fe400078fd0ff */
[----:B------:R-:W1:Y:S03]  /*6ba0*/  LDC R112, c[0x0][0x238] ;  /* 0x00008e00ff707b82 */ /* 0x000e660000000800 */
[----:B0-----:R-:W-:-:S05]  /*6bb0*/  IMAD R107, R113, R107, RZ ;  /* 0x0000006b716b7224 */ /* 0x001fca00078e02ff */
[----:B------:R-:W-:-:S04]  /*6bc0*/  IADD3 R108, P4, R107, R103, RZ ;  /* 0x000000676b6c7210 */ /* 0x000fc80007f9e0ff */
[----:B------:R-:W-:Y:S02]  /*6bd0*/  LEA.HI.X.SX32 R109, R107, R104, 0x1, P4 ;  /* 0x000000686b6d7211 */ /* 0x000fe400020f0eff */
[----:B------:R-:W0:Y:S01]  /*6be0*/  LDC R107, c[0x0][0x238] ;  /* 0x00008e00ff6b7b82 */ /* 0x000e220000000800 */
[----:B------:R-:W-:-:S06]  /*6bf0*/  PRMT R165, RZ, 0x7610, R165 ;  /* 0x00007610ffa57816 */ /* 0x000fcc00000000a5 */
[----:B------:R4:W5:Y:S01]  /*6c00*/  @!P1 LDG.E.U8 R165, desc[UR40][R110.64] ;  /* 0x000000286ea59981 */ /* 0x000962000c1e1100 */
[----:B------:R-:W-:Y:S01]  /*6c10*/  ISETP.GE.AND P1, PT, R113, UR59, PT ;  /* 0x0000003b71007c0c */ /* 0x000fe2000bf26270 */
[----:B-1----:R-:W-:Y:S01]  /*6c20*/  IMAD R112, R229, R112, RZ ;  /* 0x00000070e5707224 */ /* 0x002fe200078e02ff */
[----:B------:R-:W-:-:S04]  /*6c30*/  PRMT R162, RZ, 0x7610, R162 ;  /* 0x00007610ffa27816 */ /* 0x000fc800000000a2 */
[----:B----4-:R-:W-:-:S04]  /*6c40*/  IADD3 R110, P5, R112, R103, RZ ;  /* 0x00000067706e7210 */ /* 0x010fc80007fbe0ff */
[----:B------:R-:W-:-:S03]  /*6c50*/  LEA.HI.X.SX32 R111, R112, R104, 0x1, P5 ;  /* 0x00000068706f7211 */ /* 0x000fc600028f0eff */
[----:B------:R1:W4:Y:S01]  /*6c60*/  @!P1 LDG.E.U8 R162, desc[UR40][R108.64] ;  /* 0x000000286ca29981 */ /* 0x000322000c1e1100 */
[----:B------:R-:W3:Y:S01]  /*6c70*/  LDC R112, c[0x0][0x238] ;  /* 0x00008e00ff707b82 */ /* 0x000ee20000000800 */
[----:B0-----:R-:W-:Y:S01]  /*6c80*/  IMAD R107, R227, R107, RZ ;  /* 0x0000006be36b7224 */ /* 0x001fe200078e02ff */
[----:B------:R-:W-:-:S04]  /*6c90*/  ISETP.GE.AND P2, PT, R229, UR59, PT ;  /* 0x0000003be5007c0c */ /* 0x000fc8000bf46270 */
[----:B-1----:R-:W-:-:S04]  /*6ca0*/  IADD3 R108, P4, R107, R103, RZ ;  /* 0x000000676b6c7210 */ /* 0x002fc80007f9e0ff */
[----:B------:R-:W-:Y:S02]  /*6cb0*/  LEA.HI.X.SX32 R109, R107, R104, 0x1, P4 ;  /* 0x000000686b6d7211 */ /* 0x000fe400020f0eff */
[----:B------:R-:W0:Y:S01]  /*6cc0*/  LDC R107, c[0x0][0x238] ;  /* 0x00008e00ff6b7b82 */ /* 0x000e220000000800 */
[----:B------:R-:W-:-:S06]  /*6cd0*/  PRMT R163, RZ, 0x7610, R163 ;  /* 0x00007610ffa37816 */ /* 0x000fcc00000000a3 */
[----:B------:R1:W4:Y:S01]  /*6ce0*/  @!P2 LDG.E.U8 R163, desc[UR40][R110.64] ;  /* 0x000000286ea3a981 */ /* 0x000322000c1e1100 */
[----:B------:R-:W-:Y:S01]  /*6cf0*/  ISETP.GE.AND P2, PT, R227, UR59, PT ;  /* 0x0000003be3007c0c */ /* 0x000fe2000bf46270 */
[----:B---3--:R-:W-:Y:S01]  /*6d00*/  IMAD R112, R228, R112, RZ ;  /* 0x00000070e4707224 */ /* 0x008fe200078e02ff */
[----:B------:R-:W-:-:S04]  /*6d10*/  PRMT R160, RZ, 0x7610, R160 ;  /* 0x00007610ffa07816 */ /* 0x000fc800000000a0 */
[----:B-1----:R-:W-:-:S04]  /*6d20*/  IADD3 R110, P5, R112, R103, RZ ;  /* 0x00000067706e7210 */ /* 0x002fc80007fbe0ff */
[----:B------:R-:W-:-:S03]  /*6d30*/  LEA.HI.X.SX32 R111, R112, R104, 0x1, P5 ;  /* 0x00000068706f7211 */ /* 0x000fc600028f0eff */
[----:B------:R1:W3:Y:S01]  /*6d40*/  @!P2 LDG.E.U8 R160, desc[UR40][R108.64] ;  /* 0x000000286ca0a981 */ /* 0x0002e2000c1e1100 */
[----:B------:R-:W2:Y:S01]  /*6d50*/  LDC R112, c[0x0][0x238] ;  /* 0x00008e00ff707b82 */ /* 0x000ea20000000800 */
[----:B0-----:R-:W-:-:S05]  /*6d60*/  IMAD R107, R225, R107, RZ ;  /* 0x0000006be16b7224 */ /* 0x001fca00078e02ff */
[----:B-1----:R-:W-:-:S04]  /*6d70*/  IADD3 R108, P4, R107, R103, RZ ;  /* 0x000000676b6c7210 */ /* 0x002fc80007f9e0ff */
[----:B------:R-:W-:Y:S02]  /*6d80*/  LEA.HI.X.SX32 R109, R107, R104, 0x1, P4 ;  /* 0x000000686b6d7211 */ /* 0x000fe400020f0eff */
[----:B------:R-:W0:Y:S01]  /*6d90*/  LDC R107, c[0x0][0x238] ;  /* 0x00008e00ff6b7b82 */ /* 0x000e220000000800 */
[----:B------:R-:W-:Y:S02]  /*6da0*/  ISETP.GE.AND P3, PT, R228, UR59, PT ;  /* 0x0000003be4007c0c */ /* 0x000fe4000bf66270 */
[----:B------:R-:W-:Y:S02]  /*6db0*/  PRMT R161, RZ, 0x7610, R161 ;  /* 0x00007610ffa17816 */ /* 0x000fe400000000a1 */
[C---:B------:R-:W-:Y:S01]  /*6dc0*/  ISETP.GE.AND P1, PT, R226.reuse, UR59, PT ;  /* 0x0000003be2007c0c */ /* 0x040fe2000bf26270 */
[----:B--2---:R-:W-:Y:S01]  /*6dd0*/  IMAD R112, R226, R112, RZ ;  /* 0x00000070e2707224 */ /* 0x004fe200078e02ff */
[----:B------:R-:W-:-:S07]  /*6de0*/  PRMT R159, RZ, 0x7610, R159 ;  /* 0x00007610ff9f7816 */ /* 0x000fce000000009f */
[----:B------:R1:W2:Y:S02]  /*6df0*/  @!P3 LDG.E.U8 R161, desc[UR40][R110.64] ;  /* 0x000000286ea1b981 */ /* 0x0002a4000c1e1100 */
[----:B-1----:R-:W-:Y:S01]  /*6e00*/  IADD3 R110, P5, R112, R103, RZ ;  /* 0x00000067706e7210 */ /* 0x002fe20007fbe0ff */
[----:B0-----:R-:W-:-:S03]  /*6e10*/  IMAD R107, R224, R107, RZ ;  /* 0x0000006be06b7224 */ /* 0x001fc600078e02ff */
[----:B------:R-:W-:Y:S02]  /*6e20*/  LEA.HI.X.SX32 R111, R112, R104, 0x1, P5 ;  /* 0x00000068706f7211 */ /* 0x000fe400028f0eff */
[----:B------:R-:W0:Y:S03]  /*6e30*/  LDC R112, c[0x0][0x238] ;  /* 0x00008e00ff707b82 */ /* 0x000e260000000800 */
[----:B------:R1:W3:Y:S02]  /*6e40*/  @!P1 LDG.E.U8 R159, desc[UR40][R110.64] ;  /* 0x000000286e9f9981 */ /* 0x0002e4000c1e1100 */
[----:B-1----:R-:W-:-:S04]  /*6e50*/  IADD3 R110, P5, R107, R103, RZ ;  /* 0x000000676b6e7210 */ /* 0x002fc80007fbe0ff */
[----:B------:R-:W-:Y:S02]  /*6e60*/  LEA.HI.X.SX32 R111, R107, R104, 0x1, P5 ;  /* 0x000000686b6f7211 */ /* 0x000fe400028f0eff */
[----:B------:R-:W1:Y:S01]  /*6e70*/  LDC R107, c[0x0][0x238] ;  /* 0x00008e00ff6b7b82 */ /* 0x000e620000000800 */
[----:B------:R-:W-:Y:S02]  /*6e80*/  ISETP.GE.AND P2, PT, R224, UR59, PT ;  /* 0x0000003be0007c0c */ /* 0x000fe4000bf46270 */
[----:B------:R-:W-:Y:S02]  /*6e90*/  PRMT R157, RZ, 0x7610, R157 ;  /* 0x00007610ff9d7816 */ /* 0x000fe4000000009d */
[----:B------:R-:W-:-:S09]  /*6ea0*/  ISETP.GE.AND P3, PT, R225, UR59, PT ;  /* 0x0000003be1007c0c */ /* 0x000fd2000bf66270 */
[----:B------:R0:W3:Y:S01]  /*6eb0*/  @!P2 LDG.E.U8 R157, desc[UR40][R110.64] ;  /* 0x000000286e9da981 */ /* 0x0000e2000c1e1100 */
[----:B-1----:R-:W-:-:S05]  /*6ec0*/  IMAD R107, R222, R107, RZ ;  /* 0x0000006bde6b7224 */ /* 0x002fca00078e02ff */
[----:B0-----:R-:W-:-:S04]  /*6ed0*/  IADD3 R110, P2, R107, R103, RZ ;  /* 0x000000676b6e7210 */ /* 0x001fc80007f5e0ff */
[----:B------:R-:W-:Y:S02]  /*6ee0*/  LEA.HI.X.SX32 R111, R107, R104, 0x1, P2 ;  /* 0x000000686b6f7211 */ /* 0x000fe400010f0eff */
[----:B------:R-:W0:Y:S01]  /*6ef0*/  LDC R107, c[0x0][0x238] ;  /* 0x00008e00ff6b7b82 */ /* 0x000e220000000800 */
[----:B------:R-:W-:Y:S01]  /*6f00*/  PRMT R158, RZ, 0x7610, R158 ;  /* 0x00007610ff9e7816 */ /* 0x000fe2000000009e */
[C---:B------:R-:W-:Y:S01]  /*6f10*/  IMAD R112, R223.reuse, R112, RZ ;  /* 0x00000070df707224 */ /* 0x040fe200078e02ff */
[----:B------:R-:W-:-:S04]  /*6f20*/  ISETP.GE.AND P1, PT, R223, UR59, PT ;  /* 0x0000003bdf007c0c */ /* 0x000fc8000bf26270 */
[----:B------:R1:W3:Y:S01]  /*6f30*/  @!P3 LDG.E.U8 R158, desc[UR40][R108.64] ;  /* 0x000000286c9eb981 */ /* 0x0002e2000c1e1100 */
[----:B------:R-:W-:Y:S02]  /*6f40*/  PRMT R156, RZ, 0x7610, R156 ;  /* 0x00007610ff9c7816 */ /* 0x000fe4000000009c */
[----:B-1----:R-:W-:-:S04]  /*6f50*/  IADD3 R108, P4, R112, R103, RZ ;  /* 0x00000067706c7210 */ /* 0x002fc80007f9e0ff */
[----:B------:R-:W-:Y:S02]  /*6f60*/  LEA.HI.X.SX32 R109, R112, R104, 0x1, P4 ;  /* 0x00000068706d7211 */ /* 0x000fe400020f0eff */
[----:B------:R-:W-:Y:S01]  /*6f70*/  PRMT R154, RZ, 0x7610, R154 ;  /* 0x00007610ff9a7816 */ /* 0x000fe2000000009a */
[----:B0-----:R-:W-:Y:S01]  /*6f80*/  IMAD R107, R220, R107, RZ ;  /* 0x0000006bdc6b7224 */ /* 0x001fe200078e02ff */
[----:B------:R-:W-:Y:S01]  /*6f90*/  ISETP.GE.AND P3, PT, R222, UR59, PT ;  /* 0x0000003bde007c0c */ /* 0x000fe2000bf66270 */
[----:B------:R0:W3:Y:S01]  /*6fa0*/  @!P1 LDG.E.U8 R156, desc[UR40][R108.64] ;  /* 0x000000286c9c9981 */ /* 0x0000e2000c1e1100 */
[----:B------:R-:W-:Y:S01]  /*6fb0*/  PRMT R155, RZ, 0x7610, R155 ;  /* 0x00007610ff9b7816 */ /* 0x000fe2000000009b */
[----:B------:R-:W1:Y:S01]  /*6fc0*/  LDC R112, c[0x0][0x238] ;  /* 0x00008e00ff707b82 */ /* 0x000e620000000800 */
[----:B0-----:R-:W-:-:S09]  /*6fd0*/  IADD3 R108, P1, R205, R103, RZ ;  /* 0x00000067cd6c7210 */ /* 0x001fd20007f3e0ff */
[----:B------:R-:W3:Y:S01]  /*6fe0*/  @!P3 LDG.E.U8 R155, desc[UR40][R110.64] ;  /* 0x000000286e9bb981 */ /* 0x000ee2000c1e1100 */
[----:B------:R-:W-:-:S05]  /*6ff0*/  LEA.HI.X.SX32 R109, R205, R104, 0x1, P1 ;  /* 0x00000068cd6d7211 */ /* 0x000fca00008f0eff */
[----:B------:R0:W3:Y:S02]  /*7000*/  @!P0 LDG.E.U8 R154, desc[UR40][R108.64] ;  /* 0x000000286c9a8981 */ /* 0x0000e4000c1e1100 */
[----:B0-----:R-:W-:-:S04]  /*7010*/  IADD3 R108, P0, R107, R103, RZ ;  /* 0x000000676b6c7210 */ /* 0x001fc80007f1e0ff */
[----:B------:R-:W-:Y:S02]  /*7020*/  LEA.HI.X.SX32 R109, R107, R104, 0x1, P0 ;  /* 0x000000686b6d7211 */ /* 0x000fe400000f0eff */
[----:B------:R-:W0:Y:S01]  /*7030*/  LDC R107, c[0x0][0x238] ;  /* 0x00008e00ff6b7b82 */ /* 0x000e220000000800 */
[----:B------:R-:W-:Y:S02]  /*7040*/  ISETP.GE.AND P3, PT, R220, UR59, PT ;  /* 0x0000003bdc007c0c */ /* 0x000fe4000bf66270 */
[----:B------:R-:W-:-:S11]  /*7050*/  PRMT R151, RZ, 0x7610, R151 ;  /* 0x00007610ff977816 */ /* 0x000fd60000000097 */
[----:B------:R5:W3:Y:S01]  /*7060*/  @!P3 LDG.E.U8 R151, desc[UR40][R108.64] ;  /* 0x000000286c97b981 */ /* 0x000ae2000c1e1100 */
[----:B0-----:R-:W-:-:S05]  /*7070*/  IMAD R107, R219, R107, RZ ;  /* 0x0000006bdb6b7224 */ /* 0x001fca00078e02ff */
[----:B-----5:R-:W-:-:S04]  /*7080*/  IADD3 R108, P0, R107, R103, RZ ;  /* 0x000000676b6c7210 */ /* 0x020fc80007f1e0ff */
[----:B------:R-:W-:Y:S02]  /*7090*/  LEA.HI.X.SX32 R109, R107, R104, 0x1, P0 ;  /* 0x000000686b6d7211 */ /* 0x000fe400000f0eff */
[----:B------:R-:W0:Y:S01]  /*70a0*/  LDC R107, c[0x0][0x238] ;  /* 0x00008e00ff6b7b82 */ /* 0x000e220000000800 */
[----:B-1----:R-:W-:-:S05]  /*70b0*/  IMAD R112, R221, R112, RZ ;  /* 0x00000070dd707224 */ /* 0x002fca00078e02ff */
[----:B------:R-:W-:-:S04]  /*70c0*/  IADD3 R110, P1, R112, R103, RZ ;  /* 0x00000067706e7210 */ /* 0x000fc80007f3e0ff */
[----:B------:R-:W-:Y:S02]  /*70d0*/  LEA.HI.X.SX32 R111, R112, R104, 0x1, P1 ;  /* 0x00000068706f7211 */ /* 0x000fe400008f0eff */
[----:B------:R-:W-:Y:S01]  /*70e0*/  ISETP.GE.AND P1, PT, R219, UR59, PT ;  /* 0x0000003bdb007c0c */ /* 0x000fe2000bf26270 */
[----:B------:R-:W1:Y:S01]  /*70f0*/  LDC R112, c[0x0][0x238] ;  /* 0x00008e00ff707b82 */ /* 0x000e620000000800 */
[----:B------:R-:W-:Y:S01]  /*7100*/  PRMT R150, RZ, 0x7610, R150 ;  /* 0x00007610ff967816 */ /* 0x000fe20000000096 */
[----:B0-----:R-:W-:-:S10]  /*7110*/  IMAD R107, R218, R107, RZ ;  /* 0x0000006bda6b7224 */ /* 0x001fd400078e02ff */
[----:B------:R0:W5:Y:S02]  /*7120*/  @!P1 LDG.E.U8 R150, desc[UR40][R108.64] ;  /* 0x000000286c969981 */ /* 0x000164000c1e1100 */
[----:B0-----:R-:W-:-:S04]  /*7130*/  IADD3 R108, P0, R107, R103, RZ ;  /* 0x000000676b6c7210 */ /* 0x001fc80007f1e0ff */
[----:B------:R-:W-:Y:S02]  /*7140*/  LEA.HI.X.SX32 R109, R107, R104, 0x1, P0 ;  /* 0x000000686b6d7211 */ /* 0x000fe400000f0eff */
[----:B------:R-:W0:Y:S01]  /*7150*/  LDC R107, c[0x0][0x238] ;  /* 0x00008e00ff6b7b82 */ /* 0x000e220000000800 */
[----:B------:R-:W-:Y:S02]  /*7160*/  ISETP.GE.AND P1, PT, R218, UR59, PT ;  /* 0x0000003bda007c0c */ /* 0x000fe4000bf26270 */
[----:B------:R-:W-:-:S11]  /*7170*/  PRMT R149, RZ, 0x7610, R149 ;  /* 0x00007610ff957816 */ /* 0x000fd60000000095 */
[----:B------:R4:W5:Y:S01]  /*7180*/  @!P1 LDG.E.U8 R149, desc[UR40][R108.64] ;  /* 0x000000286c959981 */ /* 0x000962000c1e1100 */
[----:B0-----:R-:W-:-:S05]  /*7190*/  IMAD R107, R217, R107, RZ ;  /* 0x0000006bd96b7224 */ /* 0x001fca00078e02ff */
[----:B----4-:R-:W-:-:S04]  /*71a0*/  IADD3 R108, P0, R107, R103, RZ ;  /* 0x000000676b6c7210 */ /* 0x010fc80007f1e0ff */
[----:B------:R-:W-:Y:S02]  /*71b0*/  LEA.HI.X.SX32 R109, R107, R104, 0x1, P0 ;  /* 0x000000686b6d7211 */ /* 0x000fe400000f0eff */
[----:B------:R-:W0:Y:S01]  /*71c0*/  LDC R107, c[0x0][0x238] ;  /* 0x00008e00ff6b7b82 */ /* 0x000e220000000800 */
[----:B------:R-:W-:Y:S02]  /*71d0*/  ISETP.GE.AND P1, PT, R217, UR59, PT ;  /* 0x0000003bd9007c0c */ /* 0x000fe4000bf26270 */
[----:B------:R-:W-:Y:S02]  /*71e0*/  PRMT R148, RZ, 0x7610, R148 ;  /* 0x00007610ff947816 */ /* 0x000fe40000000094 */
[----:B------:R-:W-:Y:S02]  /*71f0*/  ISETP.GE.AND P2, PT, R221, UR59, PT ;  /* 0x0000003bdd007c0c */ /* 0x000fe4000bf46270 */
[----:B------:R-:W-:-:S07]  /*7200*/  PRMT R152, RZ, 0x7610, R152 ;  /* 0x00007610ff987816 */ /* 0x000fce0000000098 */
[----:B------:R-:W4:Y:S01]  /*7210*/  @!P1 LDG.E.U8 R148, desc[UR40][R108.64] ;  /* 0x000000286c949981 */ /* 0x000f22000c1e1100 */
[C---:B------:R-:W-:Y:S02]  /*7220*/  ISETP.GE.AND P1, PT, R216.reuse, UR59, PT ;  /* 0x0000003bd8007c0c */ /* 0x040fe4000bf26270 */
[----:B------:R-:W-:Y:S01]  /*7230*/  PRMT R147, RZ, 0x7610, R147 ;  /* 0x00007610ff937816 */ /* 0x000fe20000000093 */
[----:B------:R2:W5:Y:S01]  /*7240*/  @!P2 LDG.E.U8 R152, desc[UR40][R110.64] ;  /* 0x000000286e98a981 */ /* 0x000562000c1e1100 */
[----:B0-----:R-:W-:Y:S01]  /*7250*/  IMAD R107, R216, R107, RZ ;  /* 0x0000006bd86b7224 */ /* 0x001fe200078e02ff */
[----:B--2---:R-:W0:Y:S04]  /*7260*/  LDC R110, c[0x0][0x238] ;  /* 0x00008e00ff6e7b82 */ /* 0x004e280000000800 */
[----:B------:R-:W-:-:S04]  /*7270*/  IADD3 R108, P0, R107, R103, RZ ;  /* 0x000000676b6c7210 */ /* 0x000fc80007f1e0ff */
[----:B------:R-:W-:Y:S01]  /*7280*/  LEA.HI.X.SX32 R109, R107, R104, 0x1, P0 ;  /* 0x000000686b6d7211 */ /* 0x000fe200000f0eff */
[----:B-1----:R-:W-:-:S04]  /*7290*/  IMAD R112, R215, R112, RZ ;  /* 0x00000070d7707224 */ /* 0x002fc800078e02ff */
[----:B------:R1:W2:Y:S01]  /*72a0*/  @!P1 LDG.E.U8 R147, desc[UR40][R108.64] ;  /* 0x000000286c939981 */ /* 0x0002a2000c1e1100 */
[----:B------:R-:W-:Y:S02]  /*72b0*/  ISETP.GE.AND P1, PT, R215, UR59, PT ;  /* 0x0000003bd7007c0c */ /* 0x000fe4000bf26270 */
[----:B------:R-:W-:Y:S02]  /*72c0*/  LEA.HI R107, R123, 0x6e, RZ, 0x1a ;  /* 0x0000006e7b6b7811 */ /* 0x000fe400078fd0ff */
[----:B------:R-:W-:Y:S02]  /*72d0*/  PRMT R146, RZ, 0x7610, R146 ;  /* 0x00007610ff927816 */ /* 0x000fe40000000092 */
[C---:B-1----:R-:W-:Y:S02]  /*72e0*/  IADD3 R108, P0, R112.reuse, R103, RZ ;  /* 0x00000067706c7210 */ /* 0x042fe40007f1e0ff */
[----:B------:R-:W-:Y:S02]  /*72f0*/  ISETP.GE.AND P2, PT, R107, UR59, PT ;  /* 0x0000003b6b007c0c */ /* 0x000fe4000bf46270 */
[----:B------:R-:W-:-:S02]  /*7300*/  LEA.HI.X.SX32 R109, R112, R104, 0x1, P0 ;  /* 0x00000068706d7211 */ /* 0x000fc400000f0eff */
[----:B------:R-:W-:Y:S01]  /*7310*/  PRMT R145, RZ, 0x7610, R145 ;  /* 0x00007610ff917816 */ /* 0x000fe20000000091 */
[----:B0-----:R-:W-:Y:S01]  /*7320*/  IMAD R110, R214, R110, RZ ;  /* 0x0000006ed66e7224 */ /* 0x001fe200078e02ff */
[----:B------:R-:W0:Y:S01]  /*7330*/  LDC R112, c[0x0][0x238] ;  /* 0x00008e00ff707b82 */ /* 0x000e220000000800 */
[----:B------:R1:W2:Y:S02]  /*7340*/  @!P1 LDG.E.U8 R146, desc[UR40][R108.64] ;  /* 0x000000286c929981 */ /* 0x0002a4000c1e1100 */
[----:B-1----:R-:W-:-:S04]  /*7350*/  IADD3 R108, P0, R206, R103, RZ ;  /* 0x00000067ce6c7210 */ /* 0x002fc80007f1e0ff */
[----:B------:R-:W-:-:S05]  /*7360*/  LEA.HI.X.SX32 R109, R206, R104, 0x1, P0 ;  /* 0x00000068ce6d7211 */ /* 0x000fca00000f0eff */
[----:B------:R1:W2:Y:S02]  /*7370*/  @!P2 LDG.E.U8 R145, desc[UR40][R108.64] ;  /* 0x000000286c91a981 */ /* 0x0002a4000c1e1100 */
[----:B-1----:R-:W-:-:S04]  /*7380*/  IADD3 R108, P0, R110, R103, RZ ;  /* 0x000000676e6c7210 */ /* 0x002fc80007f1e0ff */
[----:B------:R-:W-:Y:S02]  /*7390*/  LEA.HI.X.SX32 R109, R110, R104, 0x1, P0 ;  /* 0x000000686e6d7211 */ /* 0x000fe400000f0eff */
[----:B------:R-:W1:Y:S01]  /*73a0*/  LDC R110, c[0x0][0x238] ;  /* 0x00008e00ff6e7b82 */ /* 0x000e620000000800 */
[----:B------:R-:W-:Y:S02]  /*73b0*/  ISETP.GE.AND P1, PT, R214, UR59, PT ;  /* 0x0000003bd6007c0c */ /* 0x000fe4000bf26270 */
[----:B------:R-:W-:Y:S01]  /*73c0*/  PRMT R144, RZ, 0x7610, R144 ;  /* 0x00007610ff907816 */ /* 0x000fe20000000090 */
[----:B0-----:R-:W-:-:S10]  /*73d0*/  IMAD R112, R212, R112, RZ ;  /* 0x00000070d4707224 */ /* 0x001fd400078e02ff */
[----:B------:R0:W2:Y:S01]  /*73e0*/  @!P1 LDG.E.U8 R144, desc[UR40][R108.64] ;  /* 0x000000286c909981 */ /* 0x0000a2000c1e1100 */
[----:B-1----:R-:W-:-:S05]  /*73f0*/  IMAD R110, R213, R110, RZ ;  /* 0x0000006ed56e7224 */ /* 0x002fca00078e02ff */
[----:B0-----:R-:W-:-:S04]  /*7400*/  IADD3 R108, P0, R110, R103, RZ ;  /* 0x000000676e6c7210 */ /* 0x001fc80007f1e0ff */
[-C--:B------:R-:W-:Y:S02]  /*7410*/  LEA.HI.X.SX32 R109, R110, R104.reuse, 0x1, P0 ;  /* 0x000000686e6d7211 */ /* 0x080fe400000f0eff */
[C---:B------:R-:W-:Y:S02]  /*7420*/  IADD3 R110, P0, R112.reuse, R103, RZ ;  /* 0x00000067706e7210 */ /* 0x040fe40007f1e0ff */
[----:B------:R-:W-:Y:S02]  /*7430*/  ISETP.GE.AND P1, PT, R213, UR59, PT ;  /* 0x0000003bd5007c0c */ /* 0x000fe4000bf26270 */
[----:B------:R-:W-:Y:S02]  /*7440*/  LEA.HI.X.SX32 R111, R112, R104, 0x1, P0 ;  /* 0x00000068706f7211 */ /* 0x000fe400000f0eff */
[----:B------:R-:W0:Y:S01]  /*7450*/  LDC R112, c[0x0][0x238] ;  /* 0x00008e00ff707b82 */ /* 0x000e220000000800 */
[----:B------:R-:W-:-:S08]  /*7460*/  PRMT R107, RZ, 0x7610, R107 ;  /* 0x00007610ff6b7816 */ /* 0x000fd0000000006b */
[----:B------:R1:W2:Y:S01]  /*7470*/  @!P1 LDG.E.U8 R107, desc[UR40][R108.64] ;  /* 0x000000286c6b9981 */ /* 0x0002a2000c1e1100 */
[----:B------:R-:W-:Y:S01]  /*7480*/  ISETP.GE.AND P1, PT, R212, UR59, PT ;  /* 0x0000003bd4007c0c */ /* 0x000fe2000bf26270 */
[----:B------:R-:W-:Y:S01]  /*7490*/  IMAD R114, R210, R114, RZ ;  /* 0x00000072d2727224 */ /* 0x000fe200078e02ff */
[----:B-1----:R-:W-:Y:S01]  /*74a0*/  PRMT R108, RZ, 0x7610, R108 ;  /* 0x00007610ff6c7816 */ /* 0x002fe2000000006c */
[----:B0-----:R-:W-:-:S10]  /*74b0*/  IMAD R112, R211, R112, RZ ;  /* 0x00000070d3707224 */ /* 0x001fd400078e02ff */
[----:B------:R0:W2:Y:S01]  /*74c0*/  @!P1 LDG.E.U8 R108, desc[UR40][R110.64] ;  /* 0x000000286e6c9981 */ /* 0x0000a2000c1e1100 */
[----:B------:R-:W-:Y:S02]  /*74d0*/  ISETP.GE.AND P1, PT, R211, UR59, PT ;  /* 0x0000003bd3007c0c */ /* 0x000fe4000bf26270 */
[----:B0-----:R-:W-:-:S04]  /*74e0*/  IADD3 R110, P0, R112, R103, RZ ;  /* 0x00000067706e7210 */ /* 0x001fc80007f1e0ff */
[----:B------:R-:W-:Y:S02]  /*74f0*/  LEA.HI.X.SX32 R111, R112, R104, 0x1, P0 ;  /* 0x00000068706f7211 */ /* 0x000fe400000f0eff */
[----:B------:R-:W-:-:S04]  /*7500*/  IADD3 R112, P0, R114, R103, RZ ;  /* 0x0000006772707210 */ /* 0x000fc80007f1e0ff */
[----:B------:R-:W-:Y:S02]  /*7510*/  LEA.HI.X.SX32 R113, R114, R104, 0x1, P0 ;  /* 0x0000006872717211 */ /* 0x000fe400000f0eff */
[----:B------:R-:W0:Y:S01]  /*7520*/  LDC R114, c[0x0][0x238] ;  /* 0x00008e00ff727b82 */ /* 0x000e220000000800 */
[----:B------:R-:W-:-:S06]  /*7530*/  PRMT R109, RZ, 0x7610, R109 ;  /* 0x00007610ff6d7816 */ /* 0x000fcc000000006d */
[----:B------:R1:W2:Y:S01]  /*7540*/  @!P1 LDG.E.U8 R109, desc[UR40][R110.64] ;  /* 0x000000286e6d9981 */ /* 0x0002a2000c1e1100 */
[----:B------:R-:W-:Y:S02]  /*7550*/  ISETP.GE.AND P1, PT, R210, UR59, PT ;  /* 0x0000003bd2007c0c */ /* 0x000fe4000bf26270 */
[----:B-1----:R-:W-:-:S11]  /*7560*/  PRMT R110, RZ, 0x7610, R110 ;  /* 0x00007610ff6e7816 */ /* 0x002fd6000000006e */
[----:B------:R1:W2:Y:S01]  /*7570*/  @!P1 LDG.E.U8 R110, desc[UR40][R112.64] ;  /* 0x00000028706e9981 */ /* 0x0002a2000c1e1100 */
[C---:B0-----:R-:W-:Y:S01]  /*7580*/  IMAD R114, R209.reuse, R114, RZ ;  /* 0x00000072d1727224 */ /* 0x041fe200078e02ff */
[----:B------:R-:W-:Y:S02]  /*7590*/  ISETP.GE.AND P1, PT, R209, UR59, PT ;  /* 0x0000003bd1007c0c */ /* 0x000fe4000bf26270 */
[----:B------:R-:W-:Y:S02]  /*75a0*/  PRMT R111, RZ, 0x7610, R111 ;  /* 0x00007610ff6f7816 */ /* 0x000fe4000000006f */
[----:B-1----:R-:W-:-:S04]  /*75b0*/  IADD3 R112, P0, R114, R103, RZ ;  /* 0x0000006772707210 */ /* 0x002fc80007f1e0ff */
[----:B------:R-:W-:Y:S01]  /*75c0*/  LEA.HI.X.SX32 R113, R114, R104, 0x1, P0 ;  /* 0x0000006872717211 */ /* 0x000fe200000f0eff */
[----:B------:R-:W-:-:S04]  /*75d0*/  IMAD R116, R208, R116, RZ ;  /* 0x00000074d0747224 */ /* 0x000fc800078e02ff */
[----:B------:R0:W2:Y:S01]  /*75e0*/  @!P1 LDG.E.U8 R111, desc[UR40][R112.64] ;  /* 0x00000028706f9981 */ /* 0x0000a2000c1e1100 */
[----:B------:R-:W-:Y:S02]  /*75f0*/  ISETP.GE.AND P1, PT, R208, UR59, PT ;  /* 0x0000003bd0007c0c */ /* 0x000fe4000bf26270 */
[C---:B------:R-:W-:Y:S02]  /*7600*/  IADD3 R114, P0, R116.reuse, R103, RZ ;  /* 0x0000006774727210 */ /* 0x040fe40007f1e0ff */
[----:B0-----:R-:W-:Y:S02]  /*7610*/  LEA.HI R112, R123, 0x7e, RZ, 0x1a ;  /* 0x0000007e7b707811 */ /* 0x001fe400078fd0ff */
[----:B------:R-:W-:Y:S02]  /*7620*/  LEA.HI.X.SX32 R115, R116, R104, 0x1, P0 ;  /* 0x0000006874737211 */ /* 0x000fe400000f0eff */
[----:B------:R-:W-:Y:S02]  /*7630*/  ISETP.GE.AND P2, PT, R112, UR59, PT ;  /* 0x0000003b70007c0c */ /* 0x000fe4000bf46270 */
[----:B------:R-:W-:-:S02]  /*7640*/  PRMT R112, RZ, 0x7610, R112 ;  /* 0x00007610ff707816 */ /* 0x000fc40000000070 */
[----:B------:R-:W-:-:S04]  /*7650*/  PRMT R113, RZ, 0x7610, R113 ;  /* 0x00007610ff717816 */ /* 0x000fc80000000071 */
[----:B------:R0:W2:Y:S02]  /*7660*/  @!P1 LDG.E.U8 R112, desc[UR40][R114.64] ;  /* 0x0000002872709981 */ /* 0x0000a4000c1e1100 */
[----:B0-----:R-:W-:-:S04]  /*7670*/  IADD3 R114, P0, R207, R103, RZ ;  /* 0x00000067cf727210 */ /* 0x001fc80007f1e0ff */
[----:B------:R-:W-:-:S05]  /*7680*/  LEA.HI.X.SX32 R115, R207, R104, 0x1, P0 ;  /* 0x00000068cf737211 */ /* 0x000fca00000f0eff */
[----:B------:R0:W2:Y:S01]  /*7690*/  @!P2 LDG.E.U8 R113, desc[UR40][R114.64] ;  /* 0x000000287271a981 */ /* 0x0000a2000c1e1100 */
[----:B------:R-:W-:Y:S02]  /*76a0*/  ISETP.GE.AND P0, PT, R0, UR59, PT ;  /* 0x0000003b00007c0c */ /* 0x000fe4000bf06270 */
[----:B------:R-:W-:Y:S02]  /*76b0*/  IADD3 R116, P1, R106, R204, RZ ;  /* 0x000000cc6a747210 */ /* 0x000fe40007f3e0ff */
[----:B0-----:R-:W-:Y:S02]  /*76c0*/  SHF.R.S32.HI R114, RZ, 0x1f, R106 ;  /* 0x0000001fff727819 */ /* 0x001fe4000001146a */
[----:B------:R-:W-:-:S03]  /*76d0*/  PRMT R115, RZ, 0x7610, R115 ;  /* 0x00007610ff737816 */ /* 0x000fc60000000073 */
[----:B------:R-:W-:Y:S01]  /*76e0*/  IMAD.X R117, R114, 0x1, R203, P1 ;  /* 0x0000000172757824 */ /* 0x000fe200008e06cb */
[----:B------:R-:W-:Y:S01]  /*76f0*/  BAR.SYNC.DEFER_BLOCKING 0x0 ;  /* 0x0000000000007b1d */ /* 0x000fe20000010000 */
[----:B------:R-:W-:-:S05]  /*7700*/  IADD3 R118, P1, R106, R14, RZ ;  /* 0x0000000e6a767210 */ /* 0x000fca0007f3e0ff */
[----:B------:R-:W-:Y:S02]  /*7710*/  IMAD.X R119, R114, 0x1, R69, P1 ;  /* 0x0000000172777824 */ /* 0x000fe400008e0645 */
[----:B------:R-:W-:Y:S01]  /*7720*/  IMAD.SHL.U32 R153, R123, 0x10, RZ ;  /* 0x000000107b997824 */ /* 0x000fe200078e00ff */
[----:B------:R0:W2:Y:S02]  /*7730*/  @!P0 LDG.E.U8 R115, desc[UR40][R116.64] ;  /* 0x0000002874738981 */ /* 0x0000a4000c1e1100 */
[----:B0-----:R-:W-:-:S06]  /*7740*/  PRMT R116, RZ, 0x7610, R116 ;  /* 0x00007610ff747816 */ /* 0x001fcc0000000074 */
[----:B------:R0:W2:Y:S01]  /*7750*/  @!P0 LDG.E.U8 R116, desc[UR40][R118.64] ;  /* 0x0000002876748981 */ /* 0x0000a2000c1e1100 */
[----:B------:R-:W-:Y:S02]  /*7760*/  PRMT R117, RZ, 0x7610, R117 ;  /* 0x00007610ff757816 */ /* 0x000fe40000000075 */
[----:B0-----:R-:W-:-:S05]  /*7770*/  IADD3 R118, P1, R106, R16, RZ ;  /* 0x000000106a767210 */ /* 0x001fca0007f3e0ff */
[----:B------:R-:W-:Y:S01]  /*7780*/  IMAD.X R119, R114, 0x1, R71, P1 ;  /* 0x0000000172777824 */ /* 0x000fe200008e0647 */
[----:B------:R-:W-:Y:S02]  /*7790*/  IADD3 R120, P1, R106, R18, RZ ;  /* 0x000000126a787210 */ /* 0x000fe40007f3e0ff */
[----:B------:R-:W-:Y:S02]  /*77a0*/  LOP3.LUT R153, R153, 0x70, RZ, 0xc0, !PT ;  /* 0x0000007099997812 */ /* 0x000fe400078ec0ff */
[----:B------:R0:W2:Y:S01]  /*77b0*/  @!P0 LDG.E.U8 R117, desc[UR40][R118.64] ;  /* 0x0000002876758981 */ /* 0x0000a2000c1e1100 */
[----:B------:R-:W-:Y:S02]  /*77c0*/  IMAD.X R121, R114, 0x1, R73, P1 ;  /* 0x0000000172797824 */ /* 0x000fe400008e0649 */
[----:B0-----:R-:W-:Y:S01]  /*77d0*/  IMAD.SHL.U32 R119, R123, 0x80, RZ ;  /* 0x000000807b777824 */ /* 0x001fe200078e00ff */
[----:B------:R-:W-:-:S04]  /*77e0*/  PRMT R118, RZ, 0x7610, R118 ;  /* 0x00007610ff767816 */ /* 0x000fc80000000076 */
[--C-:B------:R-:W-:Y:S02]  /*77f0*/  LOP3.LUT R153, R153, 0x1f80, R119.reuse, 0xf8, !PT ;  /* 0x00001f8099997812 */ /* 0x100fe400078ef877 */
[----:B------:R0:W2:Y:S02]  /*7800*/  @!P0 LDG.E.U8 R118, desc[UR40][R120.64] ;  /* 0x0000002878768981 */ /* 0x0000a4000c1e1100 */
[----:B------:R-:W-:Y:S02]  /*7810*/  LOP3.LUT R153, R153, R2, RZ, 0xfc, !PT ;  /* 0x0000000299997212 */ /* 0x000fe400078efcff */
[----:B------:R-:W-:Y:S02]  /*7820*/  PRMT R119, RZ, 0x7610, R119 ;  /* 0x00007610ff777816 */ /* 0x000fe40000000077 */
[----:B0-----:R-:W-:Y:S01]  /*7830*/  IADD3 R120, P1, R106, R20, RZ ;  /* 0x000000146a787210 */ /* 0x001fe20007f3e0ff */
[----:B------:R0:W-:Y:S04]  /*7840*/  STS.U8 [R153+UR60], R122 ;  /* 0x0000007a99007988 */ /* 0x0001e8000800003c */
[----:B------:R-:W-:-:S05]  /*7850*/  IMAD.X R121, R114, 0x1, R75, P1 ;  /* 0x0000000172797824 */ /* 0x000fca00008e064b */
[----:B------:R1:W2:Y:S01]  /*7860*/  @!P0 LDG.E.U8 R119, desc[UR40][R120.64] ;  /* 0x0000002878778981 */ /* 0x0002a2000c1e1100 */
[----:B0-----:R-:W-:-:S05]  /*7870*/  IADD3 R122, P1, R106, R22, RZ ;  /* 0x000000166a7a7210 */ /* 0x001fca0007f3e0ff */
[----:B------:R-:W-:Y:S01]  /*7880*/  IMAD.X R123, R114, 0x1, R77, P1 ;  /* 0x00000001727b7824 */ /* 0x000fe200008e064d */
[----:B-1----:R-:W-:-:S06]  /*7890*/  PRMT R120, RZ, 0x7610, R120 ;  /* 0x00007610ff787816 */ /* 0x002fcc0000000078 */
[----:B------:R0:W2:Y:S01]  /*78a0*/  @!P0 LDG.E.U8 R120, desc[UR40][R122.64] ;  /* 0x000000287a788981 */ /* 0x0000a2000c1e1100 */
[----:B------:R-:W-:-:S03]  /*78b0*/  PRMT R121, RZ, 0x7610, R121 ;  /* 0x00007610ff797816 */ /* 0x000fc60000000079 */
[----:B------:R1:W-:Y:S01]  /*78c0*/  STS.U8 [R153+UR60+0x4], R124 ;  /* 0x0000047c99007988 */ /* 0x0003e2000800003c */
[----:B0-----:R-:W-:-:S05]  /*78d0*/  IADD3 R122, P1, R106, R56, RZ ;  /* 0x000000386a7a7210 */ /* 0x001fca0007f3e0ff */
[----:B------:R-:W-:Y:S01]  /*78e0*/  IMAD.X R123, R114, 0x1, R79, P1 ;  /* 0x00000001727b7824 */ /* 0x000fe200008e064f */
[----:B-1----:R-:W-:Y:S01]  /*78f0*/  IADD3 R124, P1, R106, R58, RZ ;  /* 0x0000003a6a7c7210 */ /* 0x002fe20007f3e0ff */
[----:B------:R0:W-:Y:S04]  /*7900*/  STS.U8 [R153+UR60+0x2], R125 ;  /* 0x0000027d99007988 */ /* 0x0001e8000800003c */
[----:B------:R1:W2:Y:S01]  /*7910*/  @!P0 LDG.E.U8 R121, desc[UR40][R122.64] ;  /* 0x000000287a798981 */ /* 0x0002a2000c1e1100 */
[----:B0-----:R-:W-:Y:S01]  /*7920*/  IMAD.X R125, R114, 0x1, R81, P1 ;  /* 0x00000001727d7824 */ /* 0x001fe200008e0651 */
        /* <DEDUP_REMOVED lines=20> */
[----:B-1----:R-:W-:Y:S02]  /*7a70*/  PRMT R126, RZ, 0x7610, R126 ;  /* 0x00007610ff7e7816 */ /* 0x002fe4000000007e */
[----:B------:R-:W-:-:S04]  /*7a80*/  LOP3.LUT R235, R153, 0x10, RZ, 0x3c, !PT ;  /* 0x0000001099eb7812 */ /* 0x000fc800078e3cff */
[----:B------:R0:W2:Y:S01]  /*7a90*/  @!P0 LDG.E.U8 R126, desc[UR40][R128.64] ;  /* 0x00000028807e8981 */ /* 0x0000a2000c1e1100 */
[----:B------:R-:W-:-:S03]  /*7aa0*/  PRMT R127, RZ, 0x7610, R127 ;  /* 0x00007610ff7f7816 */ /* 0x000fc6000000007f */
[----:B------:R-:W-:Y:S01]  /*7ab0*/  STS.U8 [R153+UR60+0xe], R131 ;  /* 0x00000e8399007988 */ /* 0x000fe2000800003c */
[----:B0-----:R-:W-:-:S03]  /*7ac0*/  IADD3 R128, P1, R106, R68, RZ ;  /* 0x000000446a807210 */ /* 0x001fc60007f3e0ff */
[----:B------:R0:W-:Y:S02]  /*7ad0*/  STS.U8 [R235+UR60+0x2], R130 ;  /* 0x00000282eb007988 */ /* 0x0001e4000800003c */
        /* <DEDUP_REMOVED lines=35> */
[----:B------:R0:W-:Y:S04]  /*7d10*/  STS.U8 [R235+UR60], R180 ;  /* 0x000000b4eb007988 */ /* 0x0001e8000800003c */
[----:B------:R1:W2:Y:S01]  /*7d20*/  @!P0 LDG.E.U8 R134, desc[UR40][R136.64] ;  /* 0x0000002888868981 */ /* 0x0002a2000c1e1100 */
[----:B------:R-:W-:-:S02]  /*7d30*/  PRMT R135, RZ, 0x7610, R135 ;  /* 0x00007610ff877816 */ /* 0x000fc40000000087 */
[----:B0-----:R-:W-:Y:S01]  /*7d40*/  LOP3.LUT R180, R153, 0x20, RZ, 0x3c, !PT ;  /* 0x0000002099b47812 */ /* 0x001fe200078e3cff */
[----:B------:R-:W-:Y:S01]  /*7d50*/  UMOV UR29, 0x40000040 ;  /* 0x40000040001d7882 */ /* 0x000fe20000000000 */
[----:B------:R-:W-:Y:S01]  /*7d60*/  UMOV UR31, 0x40000040 ;  /* 0x40000040001f7882 */ /* 0x000fe20000000000 */
[----:B------:R-:W0:Y:S01]  /*7d70*/  LDC R235, c[0x0][0x238] ;  /* 0x00008e00ffeb7b82 */ /* 0x000e220000000800 */
[----:B-1----:R-:W-:Y:S01]  /*7d80*/  IADD3 R136, P1, R106, R105, RZ ;  /* 0x000000696a887210 */ /* 0x002fe20007f3e0ff */
[----:B------:R1:W-:Y:S04]  /*7d90*/  STS.U8 [R180+UR60+0x2], R138 ;  /* 0x0000028ab4007988 */ /* 0x0003e8000800003c */
[----:B------:R-:W-:Y:S01]  /*7da0*/  IMAD.X R137, R114, 0x1, R99, P1 ;  /* 0x0000000172897824 */ /* 0x000fe200008e0663 */
[----:B------:R3:W-:Y:S04]  /*7db0*/  STS.U8 [R180+UR60], R139 ;  /* 0x0000008bb4007988 */ /* 0x0007e8000800003c */
[----:B------:R4:W2:Y:S01]  /*7dc0*/  @!P0 LDG.E.U8 R135, desc[UR40][R136.64] ;  /* 0x0000002888878981 */ /* 0x0008a2000c1e1100 */
[----:B-1----:R-:W-:-:S05]  /*7dd0*/  IADD3 R138, P1, R106, R86, RZ ;  /* 0x000000566a8a7210 */ /* 0x002fca0007f3e0ff */
[----:B---3--:R-:W-:Y:S01]  /*7de0*/  IMAD.X R139, R114, 0x1, R100, P1 ;  /* 0x00000001728b7824 */ /* 0x008fe200008e0664 */
[----:B----4-:R-:W-:-:S06]  /*7df0*/  PRMT R136, RZ, 0x7610, R136 ;  /* 0x00007610ff887816 */ /* 0x010fcc0000000088 */
[----:B------:R1:W3:Y:S01]  /*7e00*/  @!P0 LDG.E.U8 R136, desc[UR40][R138.64] ;  /* 0x000000288a888981 */ /* 0x0002e2000c1e1100 */
[----:B------:R-:W-:-:S03]  /*7e10*/  PRMT R137, RZ, 0x7610, R137 ;  /* 0x00007610ff897816 */ /* 0x000fc60000000089 */
[----:B------:R4:W-:Y:S01]  /*7e20*/  STS.U8 [R180+UR60+0x6], R140 ;  /* 0x0000068cb4007988 */ /* 0x0009e2000800003c */
[----:B-1----:R-:W-:-:S05]  /*7e30*/  IADD3 R138, P1, R106, R88, RZ ;  /* 0x000000586a8a7210 */ /* 0x002fca0007f3e0ff */
[----:B------:R-:W-:Y:S01]  /*7e40*/  IMAD.X R139, R114, 0x1, R101, P1 ;  /* 0x00000001728b7824 */ /* 0x000fe200008e0665 */
[----:B----4-:R-:W-:Y:S01]  /*7e50*/  IADD3 R140, P1, R106, R90, RZ ;  /* 0x0000005a6a8c7210 */ /* 0x010fe20007f3e0ff */
[----:B------:R1:W-:Y:S04]  /*7e60*/  STS.U8 [R180+UR60+0x4], R141 ;  /* 0x0000048db4007988 */ /* 0x0003e8000800003c */
[----:B------:R4:W3:Y:S01]  /*7e70*/  @!P0 LDG.E.U8 R137, desc[UR40][R138.64] ;  /* 0x000000288a898981 */ /* 0x0008e2000c1e1100 */
[----:B-1----:R-:W-:Y:S01]  /*7e80*/  IMAD.X R141, R114, 0x1, R102, P1 ;  /* 0x00000001728d7824 */ /* 0x002fe200008e0666 */
[----:B----4-:R-:W-:-:S06]  /*7e90*/  PRMT R138, RZ, 0x7610, R138 ;  /* 0x00007610ff8a7816 */ /* 0x010fcc000000008a */
[----:B------:R1:W4:Y:S01]  /*7ea0*/  @!P0 LDG.E.U8 R138, desc[UR40][R140.64] ;  /* 0x000000288c8a8981 */ /* 0x000322000c1e1100 */
[----:B------:R-:W-:-:S03]  /*7eb0*/  PRMT R139, RZ, 0x7610, R139 ;  /* 0x00007610ff8b7816 */ /* 0x000fc6000000008b */
[----:B------:R5:W-:Y:S01]  /*7ec0*/  STS.U8 [R180+UR60+0xa], R142 ;  /* 0x00000a8eb4007988 */ /* 0x000be2000800003c */
[----:B-1----:R-:W-:-:S05]  /*7ed0*/  IADD3 R140, P1, R106, R182, RZ ;  /* 0x000000b66a8c7210 */ /* 0x002fca0007f3e0ff */
[----:B------:R-:W-:Y:S01]  /*7ee0*/  IMAD.X R141, R114, 0x1, R181, P1 ;  /* 0x00000001728d7824 */ /* 0x000fe200008e06b5 */
[----:B-----5:R-:W-:Y:S01]  /*7ef0*/  IADD3 R142, P1, R106, R184, RZ ;  /* 0x000000b86a8e7210 */ /* 0x020fe20007f3e0ff */
[----:B------:R1:W-:Y:S04]  /*7f00*/  STS.U8 [R180+UR60+0x8], R143 ;  /* 0x0000088fb4007988 */ /* 0x0003e8000800003c */
[----:B------:R5:W4:Y:S01]  /*7f10*/  @!P0 LDG.E.U8 R139, desc[UR40][R140.64] ;  /* 0x000000288c8b8981 */ /* 0x000b22000c1e1100 */
[----:B-1----:R-:W-:Y:S01]  /*7f20*/  IMAD.X R143, R114, 0x1, R183, P1 ;  /* 0x00000001728f7824 */ /* 0x002fe200008e06b7 */
[----:B-----5:R-:W-:-:S06]  /*7f30*/  PRMT R140, RZ, 0x7610, R140 ;  /* 0x00007610ff8c7816 */ /* 0x020fcc000000008c */
[----:B------:R1:W5:Y:S01]  /*7f40*/  @!P0 LDG.E.U8 R140, desc[UR40][R142.64] ;  /* 0x000000288e8c8981 */ /* 0x000362000c1e1100 */
[----:B------:R-:W-:Y:S02]  /*7f50*/  PRMT R141, RZ, 0x7610, R141 ;  /* 0x00007610ff8d7816 */ /* 0x000fe4000000008d */
[----:B-1----:R-:W-:-:S05]  /*7f60*/  IADD3 R142, P1, R106, R186, RZ ;  /* 0x000000ba6a8e7210 */ /* 0x002fca0007f3e0ff */
[----:B------:R-:W-:Y:S01]  /*7f70*/  IMAD.X R143, R114, 0x1, R185, P1 ;  /* 0x00000001728f7824 */ /* 0x000fe200008e06b9 */
[----:B------:R1:W-:Y:S04]  /*7f80*/  STS.U8 [R180+UR60+0xe], R178 ;  /* 0x00000eb2b4007988 */ /* 0x0003e8000800003c */
[----:B------:R0:W4:Y:S01]  /*7f90*/  @!P0 LDG.E.U8 R141, desc[UR40][R142.64] ;  /* 0x000000288e8d8981 */ /* 0x000122000c1e1100 */
[----:B-1----:R-:W-:Y:S02]  /*7fa0*/  PRMT R178, RZ, 0x7610, R178 ;  /* 0x00007610ffb27816 */ /* 0x002fe400000000b2 */
[----:B0-----:R-:W-:Y:S01]  /*7fb0*/  IADD3 R142, P1, R106, R188, RZ ;  /* 0x000000bc6a8e7210 */ /* 0x001fe20007f3e0ff */
[----:B------:R0:W-:Y:S04]  /*7fc0*/  STS.U8 [R180+UR60+0xc], R179 ;  /* 0x00000cb3b4007988 */ /* 0x0001e8000800003c */
[----:B------:R-:W-:-:S05]  /*7fd0*/  IMAD.X R143, R114, 0x1, R187, P1 ;  /* 0x00000001728f7824 */ /* 0x000fca00008e06bb */
[----:B------:R1:W5:Y:S01]  /*7fe0*/  @!P0 LDG.E.U8 R178, desc[UR40][R142.64] ;  /* 0x000000288eb28981 */ /* 0x000362000c1e1100 */
[----:B0-----:R-:W-:-:S05]  /*7ff0*/  LOP3.LUT R179, R153, 0x30, RZ, 0x3c, !PT ;  /* 0x0000003099b37812 */ /* 0x001fca00078e3cff */
[----:B------:R0:W-:Y:S01]  /*8000*/  STS.U8 [R179+UR60], R177 ;  /* 0x000000b1b3007988 */ /* 0x0001e2000800003c */
[----:B-1----:R-:W-:-:S05]  /*8010*/  IADD3 R142, P1, R106, R190, RZ ;  /* 0x000000be6a8e7210 */ /* 0x002fca0007f3e0ff */
[----:B------:R-:W-:Y:S01]  /*8020*/  IMAD.X R143, R114, 0x1, R189, P1 ;  /* 0x00000001728f7824 */ /* 0x000fe200008e06bd */
[----:B0-----:R-:W-:Y:S01]  /*8030*/  PRMT R177, RZ, 0x7610, R177 ;  /* 0x00007610ffb17816 */ /* 0x001fe200000000b1 */
[----:B------:R0:W-:Y:S05]  /*8040*/  STS.U8 [R179+UR60+0x2], R176 ;  /* 0x000002b0b3007988 */ /* 0x0001ea000800003c */
[----:B------:R1:W4:Y:S01]  /*8050*/  @!P0 LDG.E.U8 R177, desc[UR40][R142.64] ;  /* 0x000000288eb18981 */ /* 0x000322000c1e1100 */
[----:B0-----:R-:W-:Y:S02]  /*8060*/  PRMT R176, RZ, 0x7610, R176 ;  /* 0x00007610ffb07816 */ /* 0x001fe400000000b0 */
[----:B-1----:R-:W-:-:S05]  /*8070*/  IADD3 R142, P1, R106, R192, RZ ;  /* 0x000000c06a8e7210 */ /* 0x002fca0007f3e0ff */
[----:B------:R-:W-:Y:S01]  /*8080*/  IMAD.X R143, R114, 0x1, R191, P1 ;  /* 0x00000001728f7824 */ /* 0x000fe200008e06bf */
[----:B------:R0:W-:Y:S04]  /*8090*/  STS.U8 [R179+UR60+0x4], R175 ;  /* 0x000004afb3007988 */ /* 0x0001e8000800003c */
[----:B------:R1:W5:Y:S01]  /*80a0*/  @!P0 LDG.E.U8 R176, desc[UR40][R142.64] ;  /* 0x000000288eb08981 */ /* 0x000362000c1e1100 */
[----:B0-----:R-:W-:Y:S02]  /*80b0*/  PRMT R175, RZ, 0x7610, R175 ;  /* 0x00007610ffaf7816 */ /* 0x001fe400000000af */
[----:B-1----:R-:W-:-:S05]  /*80c0*/  IADD3 R142, P1, R106, R194, RZ ;  /* 0x000000c26a8e7210 */ /* 0x002fca0007f3e0ff */
[----:B------:R-:W-:Y:S01]  /*80d0*/  IMAD.X R143, R114, 0x1, R193, P1 ;  /* 0x00000001728f7824 */ /* 0x000fe200008e06c1 */
[----:B------:R0:W-:Y:S04]  /*80e0*/  STS.U8 [R179+UR60+0x6], R174 ;  /* 0x000006aeb3007988 */ /* 0x0001e8000800003c */
[----:B------:R1:W4:Y:S01]  /*80f0*/  @!P0 LDG.E.U8 R175, desc[UR40][R142.64] ;  /* 0x000000288eaf8981 */ /* 0x000322000c1e1100 */
        /* <DEDUP_REMOVED lines=16> */
[----:B-1----:R-:W-:-:S04]  /*8200*/  IADD3 R142, P1, R106, UR58, RZ ;  /* 0x0000003a6a8e7c10 */ /* 0x002fc8000ff3e0ff */
[----:B------:R-:W-:Y:S01]  /*8210*/  IADD3.X R143, R114, UR38, RZ, P1, !PT ;  /* 0x00000026728f7c10 */ /* 0x000fe20008ffe4ff */
[----:B------:R0:W-:Y:S04]  /*8220*/  STS.U8 [R179+UR60+0xe], R170 ;  /* 0x00000eaab3007988 */ /* 0x0001e8000800003c */
[----:B------:R1:W4:Y:S01]  /*8230*/  @!P0 LDG.E.U8 R171, desc[UR40][R142.64] ;  /* 0x000000288eab8981 */ /* 0x000322000c1e1100 */
[----:B0-----:R-:W-:Y:S02]  /*8240*/  PRMT R170, RZ, 0x7610, R170 ;  /* 0x00007610ffaa7816 */ /* 0x001fe400000000aa */
[----:B-1----:R-:W-:-:S04]  /*8250*/  IADD3 R142, P1, R106, UR57, RZ ;  /* 0x000000396a8e7c10 */ /* 0x002fc8000ff3e0ff */
[----:B------:R-:W-:Y:S02]  /*8260*/  IADD3.X R143, R114, UR37, RZ, P1, !PT ;  /* 0x00000025728f7c10 */ /* 0x000fe40008ffe4ff */
[----:B------:R-:W-:-:S03]  /*8270*/  LOP3.LUT R179, R153, 0x40, RZ, 0x3c, !PT ;  /* 0x0000004099b37812 */ /* 0x000fc600078e3cff */
[----:B------:R0:W4:Y:S04]  /*8280*/  @!P0 LDG.E.U8 R170, desc[UR40][R142.64] ;  /* 0x000000288eaa8981 */ /* 0x000128000c1e1100 */
[----:B------:R1:W-:Y:S01]  /*8290*/  STS.U8 [R179+UR60], R169 ;  /* 0x000000a9b3007988 */ /* 0x0003e2000800003c */
[----:B0-----:R-:W-:Y:S02]  /*82a0*/  IADD3 R142, P1, R106, UR56, RZ ;  /* 0x000000386a8e7c10 */ /* 0x001fe4000ff3e0ff */
[----:B-1----:R-:W-:Y:S02]  /*82b0*/  PRMT R169, RZ, 0x7610, R169 ;  /* 0x00007610ffa97816 */ /* 0x002fe400000000a9 */
[----:B------:R-:W-:Y:S01]  /*82c0*/  IADD3.X R143, R114, UR36, RZ, P1, !PT ;  /* 0x00000024728f7c10 */ /* 0x000fe20008ffe4ff */
[----:B------:R0:W-:Y:S04]  /*82d0*/  STS.U8 [R179+UR60+0x2], R168 ;  /* 0x000002a8b3007988 */ /* 0x0001e8000800003c */
[----:B------:R1:W4:Y:S01]  /*82e0*/  @!P0 LDG.E.U8 R169, desc[UR40][R142.64] ;  /* 0x000000288ea98981 */ /* 0x000322000c1e1100 */
[----:B0-----:R-:W-:-:S02]  /*82f0*/  PRMT R168, RZ, 0x7610, R168 ;  /* 0x00007610ffa87816 */ /* 0x001fc400000000a8 */
[----:B-1----:R-:W-:-:S04]  /*8300*/  IADD3 R142, P1, R106, UR55, RZ ;  /* 0x000000376a8e7c10 */ /* 0x002fc8000ff3e0ff */
[----:B------:R-:W-:Y:S01]  /*8310*/  IADD3.X R143, R114, UR35, RZ, P1, !PT ;  /* 0x00000023728f7c10 */ /* 0x000fe20008ffe4ff */
        /* <DEDUP_REMOVED lines=70> */
[----:B------:R-:W-:-:S05]  /*8780*/  IADD3.X R143, R114, UR5, RZ, P1, !PT ;  /* 0x00000005728f7c10 */ /* 0x000fca0008ffe4ff */
[----:B------:R0:W4:Y:S01]  /*8790*/  @!P0 LDG.E.U8 R154, desc[UR40][R142.64] ;  /* 0x000000288e9a8981 */ /* 0x000122000c1e1100 */
[----:B------:R-:W-:Y:S02]  /*87a0*/  PRMT R179, RZ, 0x7610, R179 ;  /* 0x00007610ffb37816 */ /* 0x000fe400000000b3 */
[----:B0-----:R-:W-:-:S05]  /*87b0*/  IADD3 R142, P1, R106, R202, RZ ;  /* 0x000000ca6a8e7210 */ /* 0x001fca0007f3e0ff */
[----:B------:R-:W-:Y:S01]  /*87c0*/  IMAD.X R143, R114, 0x1, R201, P1 ;  /* 0x00000001728f7824 */ /* 0x000fe200008e06c9 */
[----:B------:R-:W-:-:S04]  /*87d0*/  LOP3.LUT R153, R153, 0x60, RZ, 0x3c, !PT ;  /* 0x0000006099997812 */ /* 0x000fc800078e3cff */
[----:B------:R0:W4:Y:S04]  /*87e0*/  @!P0 LDG.E.U8 R179, desc[UR40][R142.64] ;  /* 0x000000288eb38981 */ /* 0x000128000c1e1100 */
[----:B------:R1:W-:Y:S01]  /*87f0*/  STS.U8 [R153+UR60], R152 ;  /* 0x0000009899007988 */ /* 0x0003e2000800003c */
[----:B0-----:R-:W-:Y:S02]  /*8800*/  IADD3 R142, P1, R106, R10, RZ ;  /* 0x0000000a6a8e7210 */ /* 0x001fe40007f3e0ff */
[----:B-1----:R-:W-:-:S03]  /*8810*/  PRMT R152, RZ, 0x7610, R152 ;  /* 0x00007610ff987816 */ /* 0x002fc60000000098 */
        /* <DEDUP_REMOVED lines=21> */
[----:B--2---:R0:W-:Y:S04]  /*8970*/  STS.U8 [R153+UR60+0xa], R147 ;  /* 0x00000a9399007988 */ /* 0x0041e8000800003c */
[----:B------:R1:W2:Y:S01]  /*8980*/  @!P0 LDG.E.U8 R148, desc[UR40][R142.64] ;  /* 0x000000288e948981 */ /* 0x0002a2000c1e1100 */
[----:B0-----:R-:W-:Y:S02]  /*8990*/  PRMT R147, RZ, 0x7610, R147 ;  /* 0x00007610ff937816 */ /* 0x001fe40000000093 */
[----:B-1----:R-:W-:-:S05]  /*89a0*/  IADD3 R142, P1, R106, R9, RZ ;  /* 0x000000096a8e7210 */ /* 0x002fca0007f3e0ff */
[----:B------:R-:W-:Y:S01]  /*89b0*/  IMAD.X R143, R114, 0x1, R23, P1 ;  /* 0x00000001728f7824 */ /* 0x000fe200008e0617 */
[----:B------:R0:W-:Y:S04]  /*89c0*/  STS.U8 [R153+UR60+0xc], R146 ;  /* 0x00000c9299007988 */ /* 0x0001e8000800003c */
        /* <DEDUP_REMOVED lines=8> */
[----:B------:R-:W-:-:S05]  /*8a50*/  IMAD.X R143, R114, 0x1, R59, P1 ;  /* 0x00000001728f7824 */ /* 0x000fca00008e063b */
[----:B------:R0:W2:Y:S01]  /*8a60*/  @!P0 LDG.E.U8 R145, desc[UR40][R142.64] ;  /* 0x000000288e918981 */ /* 0x0000a2000c1e1100 */
[----:B------:R-:W-:Y:S02]  /*8a70*/  PRMT R153, RZ, 0x7610, R153 ;  /* 0x00007610ff997816 */ /* 0x000fe40000000099 */
[----:B0-----:R-:W-:-:S05]  /*8a80*/  IADD3 R142, P1, R106, R6, RZ ;  /* 0x000000066a8e7210 */ /* 0x001fca0007f3e0ff */
[----:B------:R-:W-:Y:S01]  /*8a90*/  IMAD.X R143, R114, 0x1, R61, P1 ;  /* 0x00000001728f7824 */ /* 0x000fe200008e063d */
[----:B------:R0:W-:Y:S04]  /*8aa0*/  STS.U8 [R3+UR60], R144 ;  /* 0x0000009003007988 */ /* 0x0001e8000800003c */
[----:B------:R1:W2:Y:S01]  /*8ab0*/  @!P0 LDG.E.U8 R153, desc[UR40][R142.64] ;  /* 0x000000288e998981 */ /* 0x0002a2000c1e1100 */
[----:B0-----:R-:W-:Y:S02]  /*8ac0*/  PRMT R144, RZ, 0x7610, R144 ;  /* 0x00007610ff907816 */ /* 0x001fe40000000090 */
[----:B-1----:R-:W-:-:S05]  /*8ad0*/  IADD3 R142, P1, R106, R4, RZ ;  /* 0x000000046a8e7210 */ /* 0x002fca0007f3e0ff */
[----:B------:R-:W-:-:S05]  /*8ae0*/  IMAD.X R143, R114, 0x1, R17, P1 ;  /* 0x00000001728f7824 */ /* 0x000fca00008e0611 */
[----:B------:R0:W2:Y:S02]  /*8af0*/  @!P0 LDG.E.U8 R144, desc[UR40][R142.64] ;  /* 0x000000288e908981 */ /* 0x0000a4000c1e1100 */
[----:B0-----:R-:W-:-:S05]  /*8b00*/  IADD3 R142, P1, R106, R84, RZ ;  /* 0x000000546a8e7210 */ /* 0x001fca0007f3e0ff */
[----:B------:R-:W-:Y:S01]  /*8b10*/  IMAD.X R143, R114, 0x1, R15, P1 ;  /* 0x00000001728f7824 */ /* 0x000fe200008e060f */
[----:B------:R-:W-:-:S06]  /*8b20*/  PRMT R114, RZ, 0x7610, R114 ;  /* 0x00007610ff727816 */ /* 0x000fcc0000000072 */
[----:B------:R-:W2:Y:S04]  /*8b30*/  @!P0 LDG.E.U8 R114, desc[UR40][R142.64] ;  /* 0x000000288e728981 */ /* 0x000ea8000c1e1100 */
[----:B------:R0:W-:Y:S04]  /*8b40*/  STS.U8 [R3+UR60+0x2], R107 ;  /* 0x0000026b03007988 */ /* 0x0001e8000800003c */
[----:B------:R1:W-:Y:S01]  /*8b50*/  STS.U8 [R3+UR60+0x4], R108 ;  /* 0x0000046c03007988 */ /* 0x0003e2000800003c */
[----:B0-----:R-:W-:-:S03]  /*8b60*/  LOP3.LUT R107, R0, 0x10, RZ, 0x3c, !PT ;  /* 0x00000010006b7812 */ /* 0x001fc600078e3cff */
[----:B------:R-:W-:Y:S04]  /*8b70*/  STS.U8 [R3+UR60+0x6], R109 ;  /* 0x0000066d03007988 */ /* 0x000fe8000800003c */
[----:B------:R-:W-:Y:S01]  /*8b80*/  STS.U8 [R3+UR60+0x8], R110 ;  /* 0x0000086e03007988 */ /* 0x000fe2000800003c */
[----:B-1----:R-:W-:-:S03]  /*8b90*/  LOP3.LUT R108, R0, 0x20, RZ, 0x3c, !PT ;  /* 0x00000020006c7812 */ /* 0x002fc600078e3cff */
[----:B------:R-:W-:Y:S04]  /*8ba0*/  STS.U8 [R3+UR60+0xa], R111 ;  /* 0x00000a6f03007988 */ /* 0x000fe8000800003c */
[----:B------:R-:W-:Y:S04]  /*8bb0*/  STS.U8 [R3+UR60+0xc], R112 ;  /* 0x00000c7003007988 */ /* 0x000fe8000800003c */
[----:B------:R-:W-:Y:S04]  /*8bc0*/  STS.U8 [R3+UR60+0xe], R113 ;  /* 0x00000e7103007988 */ /* 0x000fe8000800003c */
[----:B------:R-:W-:Y:S04]  /*8bd0*/  STS.U8 [R0+UR60+0x2000], R115 ;  /* 0x0020007300007988 */ /* 0x000fe8000800003c */
[----:B------:R-:W-:Y:S04]  /*8be0*/  STS.U8 [R0+UR60+0x3800], R120 ;  /* 0x0038007800007988 */ /* 0x000fe8000800003c */
[----:B------:R-:W-:Y:S04]  /*8bf0*/  STS.U8 [R0+UR60+0x3400], R128 ;  /* 0x0034008000007988 */ /* 0x000fe8000800003c */
[----:B---3--:R-:W-:Y:S04]  /*8c00*/  STS.U8 [R0+UR60+0x3000], R136 ;  /* 0x0030008800007988 */ /* 0x008fe8000800003c */
[----:B-----5:R-:W-:Y:S04]  /*8c10*/  STS.U8 [R0+UR60+0x2c00], R176 ;  /* 0x002c00b000007988 */ /* 0x020fe8000800003c */
[----:B----4-:R-:W-:Y:S04]  /*8c20*/  STS.U8 [R0+UR60+0x2800], R168 ;  /* 0x002800a800007988 */ /* 0x010fe8000800003c */
[----:B------:R-:W-:Y:S04]  /*8c30*/  STS.U8 [R0+UR60+0x2400], R160 ;  /* 0x002400a000007988 */ /* 0x000fe8000800003c */
[----:B--2---:R-:W-:Y:S04]  /*8c40*/  STS.U8 [R0+UR60+0x3c00], R153 ;  /* 0x003c009900007988 */ /* 0x004fe8000800003c */
[----:B------:R-:W-:Y:S04]  /*8c50*/  STS.U8 [R107+UR60+0x2080], R179 ;  /* 0x002080b36b007988 */ /* 0x000fe8000800003c */
[----:B------:R-:W-:Y:S04]  /*8c60*/  STS.U8 [R107+UR60+0x2480], R161 ;  /* 0x002480a16b007988 */ /* 0x000fe8000800003c */
[----:B------:R-:W-:Y:S04]  /*8c70*/  STS.U8 [R107+UR60+0x2880], R169 ;  /* 0x002880a96b007988 */ /* 0x000fe8000800003c */
[----:B------:R-:W-:Y:S04]  /*8c80*/  STS.U8 [R107+UR60+0x2c80], R177 ;  /* 0x002c80b16b007988 */ /* 0x000fe8000800003c */
[----:B------:R-:W-:Y:S04]  /*8c90*/  STS.U8 [R107+UR60+0x3080], R135 ;  /* 0x003080876b007988 */ /* 0x000fe8000800003c */
[----:B------:R-:W-:Y:S04]  /*8ca0*/  STS.U8 [R107+UR60+0x3480], R127 ;  /* 0x0034807f6b007988 */ /* 0x000fe8000800003c */
[----:B------:R-:W-:Y:S04]  /*8cb0*/  STS.U8 [R107+UR60+0x3880], R119 ;  /* 0x003880776b007988 */ /* 0x000fe8000800003c */
[----:B------:R0:W-:Y:S04]  /*8cc0*/  STS.U8 [R107+UR60+0x3c80], R145 ;  /* 0x003c80916b007988 */ /* 0x0001e8000800003c */
[----:B------:R-:W-:Y:S01]  /*8cd0*/  STS.U8 [R108+UR60+0x2100], R154 ;  /* 0x0021009a6c007988 */ /* 0x000fe2000800003c */
[----:B0-----:R-:W-:-:S03]  /*8ce0*/  LOP3.LUT R107, R0, 0x30, RZ, 0x3c, !PT ;  /* 0x00000030006b7812 */ /* 0x001fc600078e3cff */
[----:B------:R-:W-:Y:S04]  /*8cf0*/  STS.U8 [R108+UR60+0x2500], R162 ;  /* 0x002500a26c007988 */ /* 0x000fe8000800003c */
[----:B------:R-:W-:Y:S04]  /*8d00*/  STS.U8 [R108+UR60+0x2900], R170 ;  /* 0x002900aa6c007988 */ /* 0x000fe8000800003c */
[----:B------:R-:W-:Y:S04]  /*8d10*/  STS.U8 [R108+UR60+0x2d00], R178 ;  /* 0x002d00b26c007988 */ /* 0x000fe8000800003c */
[----:B------:R-:W-:Y:S04]  /*8d20*/  STS.U8 [R108+UR60+0x3100], R134 ;  /* 0x003100866c007988 */ /* 0x000fe8000800003c */
[----:B------:R-:W-:Y:S04]  /*8d30*/  STS.U8 [R108+UR60+0x3500], R126 ;  /* 0x0035007e6c007988 */ /* 0x000fe8000800003c */
[----:B------:R-:W-:Y:S04]  /*8d40*/  STS.U8 [R108+UR60+0x3900], R118 ;  /* 0x003900766c007988 */ /* 0x000fe8000800003c */
[----:B------:R0:W-:Y:S04]  /*8d50*/  STS.U8 [R108+UR60+0x3d00], R146 ;  /* 0x003d00926c007988 */ /* 0x0001e8000800003c */
[----:B------:R-:W-:Y:S04]  /*8d60*/  STS.U8 [R107+UR60+0x2180], R155 ;  /* 0x0021809b6b007988 */ /* 0x000fe8000800003c */
[----:B------:R-:W-:Y:S01]  /*8d70*/  STS.U8 [R107+UR60+0x2580], R163 ;  /* 0x002580a36b007988 */ /* 0x000fe2000800003c */
[----:B0-----:R-:W-:-:S03]  /*8d80*/  LOP3.LUT R108, R0, 0x40, RZ, 0x3c, !PT ;  /* 0x00000040006c7812 */ /* 0x001fc600078e3cff */
        /* <DEDUP_REMOVED lines=24> */
[----:B------:R1:W-:Y:S01]  /*8f10*/  STS.U8 [R108+UR60+0x2300], R158 ;  /* 0x0023009e6c007988 */ /* 0x0003e2000800003c */
[----:B0-----:R-:W-:-:S03]  /*8f20*/  LOP3.LUT R107, R0, 0x70, RZ, 0x3c, !PT ;  /* 0x00000070006b7812 */ /* 0x001fc600078e3cff */
[----:B------:R1:W-:Y:S04]  /*8f30*/  STS.U8 [R108+UR60+0x2700], R166 ;  /* 0x002700a66c007988 */ /* 0x0003e8000800003c */
        /* <DEDUP_REMOVED lines=13> */
[----:B------:R1:W-:Y:S01]  /*9010*/  STS.U8 [R107+UR60+0x3f80], R114 ;  /* 0x003f80726b007988 */ /* 0x0003e2000800003c */
[----:B------:R0:W-:Y:S06]  /*9020*/  MEMBAR.ALL.CTA ;  /* 0x0000000000007992 */ /* 0x0001ec0000008000 */
[----:B0-----:R-:W0:Y:S02]  /*9030*/  FENCE.VIEW.ASYNC.S ;  /* 0x00000000000073c6 */ /* 0x001e240000000000 */
[----:B0-----:R-:W-:Y:S06]  /*9040*/  BAR.SYNC.DEFER_BLOCKING 0x0 ;  /* 0x0000000000007b1d */ /* 0x001fec0000010000 */
[----:B------:R-:W-:-:S06]  /*9050*/  WARPGROUP.ARRIVE ;  /* 0x00000000000079c5 */ /* 0x000fcc0000000000 */
[----:B------:R-:W-:Y:S04]  /*9060*/  QGMMA.64x64x32.F32.E5M2.E5M2 R24, gdesc[UR28], R24 ;  /* 0x00e000001c1879f3 */ /* 0x000fe80008703818 */
[----:B------:R-:W-:Y:S04]  /*9070*/  QGMMA.64x64x32.F32.E5M2.E5M2 R24, gdesc[UR16], R24 ;  /* 0x00e00000101879f3 */ /* 0x000fe80008703818 */
[----:B------:R-:W-:Y:S01]  /*9080*/  QGMMA.64x64x32.F32.E5M2.E5M2 R24, gdesc[UR20], R24 ;  /* 0x00e00000141879f3 */ /* 0x000fe20008703818 */
[----:B------:R-:W-:Y:S02]  /*9090*/  USHF.R.S32.HI UR29, URZ, 0x1f, UR4 ;  /* 0x0000001f3f1d7899 */ /* 0x000fe40008011404 */
[----:B------:R-:W-:-:S04]  /*90a0*/  IADD3 R11, P5, R11, UR4, RZ ;  /* 0x000000040b0b7c10 */ /* 0x000fc8000ffbe0ff */
[----:B------:R-:W-:Y:S02]  /*90b0*/  IADD3.X R57, R57, UR29, RZ, P5, !PT ;  /* 0x0000001d39397c10 */ /* 0x000fe4000affe4ff */
[----:B------:R-:W-:Y:S02]  /*90c0*/  IADD3 R16, P5, R16, UR4, RZ ;  /* 0x0000000410107c10 */ /* 0x000fe4000ffbe0ff */
[----:B------:R-:W-:Y:S02]  /*90d0*/  IADD3 R84, P0, R84, UR4, RZ ;  /* 0x0000000454547c10 */ /* 0x000fe4000ff1e0ff */
[----:B------:R-:W-:Y:S02]  /*90e0*/  IADD3 R4, P1, R4, UR4, RZ ;  /* 0x0000000404047c10 */ /* 0x000fe4000ff3e0ff */
[----:B------:R-:W-:Y:S02]  /*90f0*/  IADD3 R5, P2, R5, UR4, RZ ;  /* 0x0000000405057c10 */ /* 0x000fe4000ff5e0ff */
[----:B------:R-:W-:-:S02]  /*9100*/  IADD3 R7, P3, R7, UR4, RZ ;  /* 0x0000000407077c10 */ /* 0x000fc4000ff7e0ff */
[----:B------:R-:W-:Y:S02]  /*9110*/  IADD3.X R71, R71, UR29, RZ, P5, !PT ;  /* 0x0000001d47477c10 */ /* 0x000fe4000affe4ff */
[----:B------:R-:W-:Y:S02]  /*9120*/  IADD3 R62, P5, R62, UR4, RZ ;  /* 0x000000043e3e7c10 */ /* 0x000fe4000ffbe0ff */
[----:B------:R-:W-:Y:S02]  /*9130*/  IADD3 R9, P4, R9, UR4, RZ ;  /* 0x0000000409097c10 */ /* 0x000fe4000ff9e0ff */
[----:B------:R-:W-:Y:S02]  /*9140*/  IADD3.X R15, R15, UR29, RZ, P0, !PT ;  /* 0x0000001d0f0f7c10 */ /* 0x000fe400087fe4ff */
[----:B------:R-:W-:Y:S02]  /*9150*/  IADD3.X R17, R17, UR29, RZ, P1, !PT ;  /* 0x0000001d11117c10 */ /* 0x000fe40008ffe4ff */
[----:B------:R-:W-:Y:S01]  /*9160*/  IADD3.X R19, R19, UR29, RZ, P2, !PT ;  /* 0x0000001d13137c10 */ /* 0x000fe200097fe4ff */
[----:B------:R-:W-:Y:S01]  /*9170*/  QGMMA.64x64x32.F32.E5M2.E5M2 R24, gdesc[UR24], R24, gsb0 ;  /* 0x00e00000181879f3 */ /* 0x000fe20008003818 */
[----:B------:R-:W-:-:S02]  /*9180*/  IADD3.X R21, R21, UR29, RZ, P3, !PT ;  /* 0x0000001d15157c10 */ /* 0x000fc40009ffe4ff */
[----:B------:R-:W-:Y:S02]  /*9190*/  IADD3 R13, P6, R13, UR4, RZ ;  /* 0x000000040d0d7c10 */ /* 0x000fe4000ffde0ff */
[----:B------:R-:W-:Y:S02]  /*91a0*/  IADD3 R6, P0, R6, UR4, RZ ;  /* 0x0000000406067c10 */ /* 0x000fe4000ff1e0ff */
[----:B------:R-:W-:Y:S02]  /*91b0*/  IADD3 R8, P1, R8, UR4, RZ ;  /* 0x0000000408087c10 */ /* 0x000fe4000ff3e0ff */
[----:B------:R-:W-:Y:S02]  /*91c0*/  IADD3 R10, P2, R10, UR4, RZ ;  /* 0x000000040a0a7c10 */ /* 0x000fe4000ff5e0ff */
[----:B------:R-:W-:Y:S02]  /*91d0*/  IADD3 R12, P3, R12, UR4, RZ ;  /* 0x000000040c0c7c10 */ /* 0x000fe4000ff7e0ff */
[----:B------:R-:W-:-:S02]  /*91e0*/  IADD3.X R85, R85, UR29, RZ, P5, !PT ;  /* 0x0000001d55557c10 */ /* 0x000fc4000affe4ff */
[----:B------:R-:W-:Y:S02]  /*91f0*/  IADD3.X R23, R23, UR29, RZ, P4, !PT ;  /* 0x0000001d17177c10 */ /* 0x000fe4000a7fe4ff */
[----:B------:R-:W-:Y:S02]  /*9200*/  IADD3 R76, P5, R76, UR4, RZ ;  /* 0x000000044c4c7c10 */ /* 0x000fe4000ffbe0ff */
[----:B------:R-:W-:Y:S02]  /*9210*/  IADD3 R14, P4, R14, UR4, RZ ;  /* 0x000000040e0e7c10 */ /* 0x000fe4000ff9e0ff */
[----:B------:R-:W-:Y:S02]  /*9220*/  IADD3.X R59, R59, UR29, RZ, P6, !PT ;  /* 0x0000001d3b3b7c10 */ /* 0x000fe4000b7fe4ff */
[----:B------:R-:W-:Y:S02]  /*9230*/  IADD3.X R61, R61, UR29, RZ, P0, !PT ;  /* 0x0000001d3d3d7c10 */ /* 0x000fe400087fe4ff */
[----:B------:R-:W-:-:S02]  /*9240*/  IADD3.X R63, R63, UR29, RZ, P1, !PT ;  /* 0x0000001d3f3f7c10 */ /* 0x000fc40008ffe4ff */
[----:B------:R-:W-:Y:S02]  /*9250*/  IADD3.X R65, R65, UR29, RZ, P2, !PT ;  /* 0x0000001d41417c10 */ /* 0x000fe400097fe4ff */
[----:B------:R-:W-:Y:S02]  /*9260*/  IADD3.X R67, R67, UR29, RZ, P3, !PT ;  /* 0x0000001d43437c10 */ /* 0x000fe40009ffe4ff */
[----:B------:R-:W-:Y:S02]  /*9270*/  IADD3 R18, P6, R18, UR4, RZ ;  /* 0x0000000412127c10 */ /* 0x000fe4000ffde0ff */
[----:B------:R-:W-:Y:S02]  /*9280*/  IADD3 R20, P0, R20, UR4, RZ ;  /* 0x0000000414147c10 */ /* 0x000fe4000ff1e0ff */
[----:B------:R-:W-:Y:S02]  /*9290*/  IADD3 R22, P1, R22, UR4, RZ ;  /* 0x0000000416167c10 */ /* 0x000fe4000ff3e0ff */
[----:B------:R-:W-:-:S02]  /*92a0*/  IADD3 R56, P2, R56, UR4, RZ ;  /* 0x0000000438387c10 */ /* 0x000fc4000ff5e0ff */
[----:B------:R-:W-:Y:S02]  /*92b0*/  IADD3 R58, P3, R58, UR4, RZ ;  /* 0x000000043a3a7c10 */ /* 0x000fe4000ff7e0ff */
[----:B------:R-:W-:Y:S02]  /*92c0*/  IADD3.X R95, R95, UR29, RZ, P5, !PT ;  /* 0x0000001d5f5f7c10 */ /* 0x000fe4000affe4ff */
[----:B------:R-:W-:Y:S02]  /*92d0*/  IADD3.X R69, R69, UR29, RZ, P4, !PT ;  /* 0x0000001d45457c10 */ /* 0x000fe4000a7fe4ff */
[----:B------:R-:W-:Y:S02]  /*92e0*/  IADD3 R90, P5, R90, UR4, RZ ;  /* 0x000000045a5a7c10 */ /* 0x000fe4000ffbe0ff */
[----:B------:R-:W-:Y:S02]  /*92f0*/  IADD3 R60, P4, R60, UR4, RZ ;  /* 0x000000043c3c7c10 */ /* 0x000fe4000ff9e0ff */
[----:B------:R-:W-:-:S02]  /*9300*/  IADD3.X R73, R73, UR29, RZ, P6, !PT ;  /* 0x0000001d49497c10 */ /* 0x000fc4000b7fe4ff */
[----:B------:R-:W-:Y:S02]  /*9310*/  IADD3.X R75, R75, UR29, RZ, P0, !PT ;  /* 0x0000001d4b4b7c10 */ /* 0x000fe400087fe4ff */
[----:B------:R-:W-:Y:S02]  /*9320*/  IADD3.X R77, R77, UR29, RZ, P1, !PT ;  /* 0x0000001d4d4d7c10 */ /* 0x000fe40008ffe4ff */
[----:B------:R-:W-:Y:S02]  /*9330*/  IADD3.X R79, R79, UR29, RZ, P2, !PT ;  /* 0x0000001d4f4f7c10 */ /* 0x000fe400097fe4ff */
[----:B------:R-:W-:Y:S01]  /*9340*/  IADD3.X R81, R81, UR29, RZ, P3, !PT ;  /* 0x0000001d51517c10 */ /* 0x000fe20009ffe4ff */
[----:B------:R-:W-:Y:S01]  /*9350*/  UIADD3 UR61, UR61, -0x1, URZ ;  /* 0xffffffff3d3d7890 */ /* 0x000fe2000fffe03f */
[----:B------:R-:W-:Y:S02]  /*9360*/  IADD3 R64, P6, R64, UR4, RZ ;  /* 0x0000000440407c10 */ /* 0x000fe4000ffde0ff */
[----:B------:R-:W-:-:S02]  /*9370*/  IADD3 R66, P0, R66, UR4, RZ ;  /* 0x0000000442427c10 */ /* 0x000fc4000ff1e0ff */
[----:B------:R-:W-:Y:S02]  /*9380*/  IADD3 R68, P1, R68, UR4, RZ ;  /* 0x0000000444447c10 */ /* 0x000fe4000ff3e0ff */
[----:B------:R-:W-:Y:S02]  /*9390*/  IADD3 R70, P2, R70, UR4, RZ ;  /* 0x0000000446467c10 */ /* 0x000fe4000ff5e0ff */
[----:B------:R-:W-:Y:S02]  /*93a0*/  IADD3 R72, P3, R72, UR4, RZ ;  /* 0x0000000448487c10 */ /* 0x000fe4000ff7e0ff */
[----:B------:R-:W-:Y:S02]  /*93b0*/  IADD3.X R102, R102, UR29, RZ, P5, !PT ;  /* 0x0000001d66667c10 */ /* 0x000fe4000affe4ff */
[----:B------:R-:W-:Y:S02]  /*93c0*/  IADD3.X R83, R83, UR29, RZ, P4, !PT ;  /* 0x0000001d53537c10 */ /* 0x000fe4000a7fe4ff */
[----:B------:R-:W-:-:S02]  /*93d0*/  IADD3 R194, P5, R194, UR4, RZ ;  /* 0x00000004c2c27c10 */ /* 0x000fc4000ffbe0ff */
[----:B------:R-:W-:Y:S01]  /*93e0*/  IADD3 R74, P4, R74, UR4, RZ ;  /* 0x000000044a4a7c10 */ /* 0x000fe2000ff9e0ff */
[----:B------:R-:W-:Y:S01]  /*93f0*/  UIADD3 UR58, UP4, UR4, UR58, URZ ;  /* 0x0000003a043a7290 */ /* 0x000fe2000ff9e03f */
[----:B------:R-:W-:Y:S01]  /*9400*/  IADD3.X R87, R87, UR29, RZ, P6, !PT ;  /* 0x0000001d57577c10 */ /* 0x000fe2000b7fe4ff */
[----:B------:R-:W-:Y:S01]  /*9410*/  UIADD3 UR57, UP3, UR4, UR57, URZ ;  /* 0x0000003904397290 */ /* 0x000fe2000ff7e03f */
[----:B------:R-:W-:Y:S01]  /*9420*/  IADD3.X R89, R89, UR29, RZ, P0, !PT ;  /* 0x0000001d59597c10 */ /* 0x000fe200087fe4ff */
[----:B------:R-:W-:Y:S01]  /*9430*/  UIADD3 UR56, UP2, UR4, UR56, URZ ;  /* 0x0000003804387290 */ /* 0x000fe2000ff5e03f */
[----:B------:R-:W-:Y:S01]  /*9440*/  IADD3.X R91, R91, UR29, RZ, P1, !PT ;  /* 0x0000001d5b5b7c10 */ /* 0x000fe20008ffe4ff */
[----:B------:R-:W-:Y:S01]  /*9450*/  UIADD3 UR55, UP1, UR4, UR55, URZ ;  /* 0x0000003704377290 */ /* 0x000fe2000ff3e03f */
[----:B------:R-:W-:Y:S02]  /*9460*/  IADD3.X R92, R92, UR29, RZ, P2, !PT ;  /* 0x0000001d5c5c7c10 */ /* 0x000fe400097fe4ff */
        /* <DEDUP_REMOVED lines=8> */
[----:B------:R-:W-:Y:S01]  /*94f0*/  ISETP.NE.U32.AND P5, PT, RZ, UR61, PT ;  /* 0x0000003dff007c0c */ /* 0x000fe2000bfa5070 */
[----:B------:R-:W-:Y:S01]  /*9500*/  UIADD3.X UR38, UR29, UR38, URZ, UP4, !UPT ;  /* 0x000000261d267290 */ /* 0x000fe2000a7fe43f */
[----:B------:R-:W-:Y:S01]  /*9510*/  IADD3 R88, P4, R88, UR4, RZ ;  /* 0x0000000458587c10 */ /* 0x000fe2000ff9e0ff */
[----:B------:R-:W-:Y:S02]  /*9520*/  UIADD3.X UR37, UR29, UR37, URZ, UP3, !UPT ;  /* 0x000000251d257290 */ /* 0x000fe40009ffe43f */
[----:B------:R-:W-:Y:S01]  /*9530*/  IADD3.X R96, R96, UR29, RZ, P6, !PT ;  /* 0x0000001d60607c10 */ /* 0x000fe2000b7fe4ff */
[----:B------:R-:W-:Y:S02]  /*9540*/  UIADD3.X UR36, UR29, UR36, URZ, UP2, !UPT ;  /* 0x000000241d247290 */ /* 0x000fe400097fe43f */
[----:B------:R-:W-:Y:S01]  /*9550*/  IADD3.X R97, R97, UR29, RZ, P0, !PT ;  /* 0x0000001d61617c10 */ /* 0x000fe200087fe4ff */
[----:B------:R-:W-:-:S02]  /*9560*/  UIADD3.X UR35, UR29, UR35, URZ, UP1, !UPT ;  /* 0x000000231d237290 */ /* 0x000fc40008ffe43f */
[----:B------:R-:W-:Y:S01]  /*9570*/  IADD3.X R98, R98, UR29, RZ, P1, !PT ;  /* 0x0000001d62627c10 */ /* 0x000fe20008ffe4ff */
[----:B------:R-:W-:Y:S01]  /*9580*/  UIADD3 UR54, UP0, UR4, UR54, URZ ;  /* 0x0000003604367290 */ /* 0x000fe2000ff1e03f */
[----:B------:R-:W-:Y:S01]  /*9590*/  IADD3.X R99, R99, UR29, RZ, P2, !PT ;  /* 0x0000001d63637c10 */ /* 0x000fe200097fe4ff */
[----:B------:R-:W-:Y:S01]  /*95a0*/  UIADD3 UR53, UP6, UR4, UR53, URZ ;  /* 0x0000003504357290 */ /* 0x000fe2000ffde03f */
[----:B------:R-:W-:Y:S01]  /*95b0*/  IADD3.X R100, R100, UR29, RZ, P3, !PT ;  /* 0x0000001d64647c10 */ /* 0x000fe20009ffe4ff */
[----:B------:R-:W-:Y:S02]  /*95c0*/  UIADD3 UR52, UP5, UR4, UR52, URZ ;  /* 0x0000003404347290 */ /* 0x000fe4000ffbe03f */
[----:B------:R-:W-:Y:S01]  /*95d0*/  IADD3 R182, P6, R182, UR4, RZ ;  /* 0x00000004b6b67c10 */ /* 0x000fe2000ffde0ff */
[----:B------:R-:W-:Y:S02]  /*95e0*/  UIADD3 UR51, UP4, UR4, UR51, URZ ;  /* 0x0000003304337290 */ /* 0x000fe4000ff9e03f */
[----:B------:R-:W-:Y:S01]  /*95f0*/  IADD3 R184, P0, R184, UR4, RZ ;  /* 0x00000004b8b87c10 */ /* 0x000fe2000ff1e0ff */
[----:B------:R-:W-:-:S02]  /*9600*/  UIADD3 UR50, UP3, UR4, UR50, URZ ;  /* 0x0000003204327290 */ /* 0x000fc4000ff7e03f */
[----:B------:R-:W-:Y:S01]  /*9610*/  IADD3 R186, P1, R186, UR4, RZ ;  /* 0x00000004baba7c10 */ /* 0x000fe2000ff3e0ff */
[----:B------:R-:W-:Y:S02]  /*9620*/  UIADD3 UR49, UP2, UR4, UR49, URZ ;  /* 0x0000003104317290 */ /* 0x000fe4000ff5e03f */
[----:B------:R-:W-:Y:S01]  /*9630*/  IADD3 R188, P2, R188, UR4, RZ ;  /* 0x00000004bcbc7c10 */ /* 0x000fe2000ff5e0ff */
[----:B------:R-:W-:Y:S02]  /*9640*/  UIADD3 UR48, UP1, UR4, UR48, URZ ;  /* 0x0000003004307290 */ /* 0x000fe4000ff3e03f */
[----:B------:R-:W-:Y:S01]  /*9650*/  IADD3 R190, P3, R190, UR4, RZ ;  /* 0x00000004bebe7c10 */ /* 0x000fe2000ff7e0ff */
[----:B------:R-:W-:Y:S01]  /*9660*/  IMAD.SHL.U32 R235, R235, 0x80, RZ ;  /* 0x00000080ebeb7824 */ /* 0x000fe200078e00ff */
[----:B------:R-:W-:Y:S01]  /*9670*/  IADD3.X R101, R101, UR29, RZ, P4, !PT ;  /* 0x0000001d65657c10 */ /* 0x000fe2000a7fe4ff */
[----:B------:R-:W-:Y:S01]  /*9680*/  UIADD3.X UR34, UR29, UR34, URZ, UP0, !UPT ;  /* 0x000000221d227290 */ /* 0x000fe200087fe43f */
[----:B------:R-:W-:Y:S01]  /*9690*/  IADD3 R192, P4, R192, UR4, RZ ;  /* 0x00000004c0c07c10 */ /* 0x000fe2000ff9e0ff */
[----:B------:R-:W-:-:S02]  /*96a0*/  UIADD3.X UR33, UR29, UR33, URZ, UP6, !UPT ;  /* 0x000000211d217290 */ /* 0x000fc4000b7fe43f */
[----:B------:R-:W-:Y:S01]  /*96b0*/  IADD3.X R181, R181, UR29, RZ, P6, !PT ;  /* 0x0000001db5b57c10 */ /* 0x000fe2000b7fe4ff */
[----:B------:R-:W-:Y:S02]  /*96c0*/  UIADD3.X UR32, UR29, UR32, URZ, UP5, !UPT ;  /* 0x000000201d207290 */ /* 0x000fe4000affe43f */
[----:B------:R-:W-:Y:S01]  /*96d0*/  IADD3.X R183, R183, UR29, RZ, P0, !PT ;  /* 0x0000001db7b77c10 */ /* 0x000fe200087fe4ff */
[----:B------:R-:W-:Y:S02]  /*96e0*/  UIADD3.X UR15, UR29, UR15, URZ, UP4, !UPT ;  /* 0x0000000f1d0f7290 */ /* 0x000fe4000a7fe43f */
[----:B------:R-:W-:Y:S01]  /*96f0*/  IADD3.X R185, R185, UR29, RZ, P1, !PT ;  /* 0x0000001db9b97c10 */ /* 0x000fe20008ffe4ff */
[----:B------:R-:W-:Y:S02]  /*9700*/  UIADD3.X UR14, UR29, UR14, URZ, UP3, !UPT ;  /* 0x0000000e1d0e7290 */ /* 0x000fe40009ffe43f */
[----:B------:R-:W-:Y:S01]  /*9710*/  IADD3.X R187, R187, UR29, RZ, P2, !PT ;  /* 0x0000001dbbbb7c10 */ /* 0x000fe200097fe4ff */
[----:B------:R-:W-:-:S02]  /*9720*/  UIADD3.X UR13, UR29, UR13, URZ, UP2, !UPT ;  /* 0x0000000d1d0d7290 */ /* 0x000fc400097fe43f */
[----:B------:R-:W-:Y:S01]  /*9730*/  IADD3.X R189, R189, UR29, RZ, P3, !PT ;  /* 0x0000001dbdbd7c10 */ /* 0x000fe20009ffe4ff */
[----:B------:R-:W-:Y:S01]  /*9740*/  UIADD3.X UR12, UR29, UR12, URZ, UP1, !UPT ;  /* 0x0000000c1d0c7290 */ /* 0x000fe20008ffe43f */
[----:B------:R-:W-:Y:S01]  /*9750*/  IADD3 R196, P6, R196, UR4, RZ ;  /* 0x00000004c4c47c10 */ /* 0x000fe2000ffde0ff */
[----:B------:R-:W-:Y:S02]  /*9760*/  UIADD3 UR47, UP0, UR4, UR47, URZ ;  /* 0x0000002f042f7290 */ /* 0x000fe4000ff1e03f */
[----:B------:R-:W-:Y:S01]  /*9770*/  IADD3 R198, P0, R198, UR4, RZ ;  /* 0x00000004c6c67c10 */ /* 0x000fe2000ff1e0ff */
[----:B------:R-:W-:Y:S02]  /*9780*/  UIADD3 UR46, UP6, UR4, UR46, URZ ;  /* 0x0000002e042e7290 */ /* 0x000fe4000ffde03f */
[----:B------:R-:W-:Y:S01]  /*9790*/  IADD3 R200, P1, R200, UR4, RZ ;  /* 0x00000004c8c87c10 */ /* 0x000fe2000ff3e0ff */
[----:B------:R-:W-:Y:S02]  /*97a0*/  UIADD3 UR45, UP5, UR4, UR45, URZ ;  /* 0x0000002d042d7290 */ /* 0x000fe4000ffbe03f */
[----:B------:R-:W-:Y:S01]  /*97b0*/  IADD3 R202, P2, R202, UR4, RZ ;  /* 0x00000004caca7c10 */ /* 0x000fe2000ff5e0ff */
[----:B------:R-:W-:-:S02]  /*97c0*/  UIADD3 UR44, UP4, UR4, UR44, URZ ;  /* 0x0000002c042c7290 */ /* 0x000fc4000ff9e03f */
[----:B------:R-:W-:Y:S01]  /*97d0*/  IADD3 R204, P3, R204, UR4, RZ ;  /* 0x00000004cccc7c10 */ /* 0x000fe2000ff7e0ff */
[----:B------:R-:W-:Y:S02]  /*97e0*/  UIADD3 UR43, UP3, UR4, UR43, URZ ;  /* 0x0000002b042b7290 */ /* 0x000fe4000ff7e03f */
[----:B------:R-:W-:Y:S02]  /*97f0*/  UIADD3 UR42, UP2, UR4, UR42, URZ ;  /* 0x0000002a042a7290 */ /* 0x000fe4000ff5e03f */
[----:B------:R-:W-:Y:S01]  /*9800*/  UIADD3 UR39, UP1, UR4, UR39, URZ ;  /* 0x0000002704277290 */ /* 0x000fe2000ff3e03f */
[----:B------:R-:W-:Y:S01]  /*9810*/  IADD3.X R191, R191, UR29, RZ, P4, !PT ;  /* 0x0000001dbfbf7c10 */ /* 0x000fe2000a7fe4ff */
[----:B------:R-:W-:Y:S01]  /*9820*/  UIADD3 UR59, UR59, -0x80, URZ ;  /* 0xffffff803b3b7890 */ /* 0x000fe2000fffe03f */
[----:B------:R-:W-:Y:S01]  /*9830*/  IADD3 R103, P4, R235, R103, RZ ;  /* 0x00000067eb677210 */ /* 0x000fe20007f9e0ff */
[----:B------:R-:W-:Y:S02]  /*9840*/  UIADD3.X UR11, UR29, UR11, URZ, UP0, !UPT ;  /* 0x0000000b1d0b7290 */ /* 0x000fe400087fe43f */
[----:B------:R-:W-:Y:S01]  /*9850*/  IADD3.X R195, R195, UR29, RZ, P6, !PT ;  /* 0x0000001dc3c37c10 */ /* 0x000fe2000b7fe4ff */
        /* <DEDUP_REMOVED lines=8> */
[----:B------:R-:W-:Y:S01]  /*98e0*/  UIADD3.X UR6, UR29, UR6, URZ, UP2, !UPT ;  /* 0x000000061d067290 */ /* 0x000fe200097fe43f */
[----:B------:R-:W-:-:S02]  /*98f0*/  WARPGROUP.DEPBAR.LE gsb0, 0x0 ;  /* 0x00008000000079c5 */ /* 0x000fc40000010000 */
[----:B------:R-:W-:Y:S01]  /*9900*/  UIADD3.X UR5, UR29, UR5, URZ, UP1, !UPT ;  /* 0x000000051d057290 */ /* 0x000fe20008ffe43f */
[----:B------:R-:W-:Y:S01]  /*9910*/  LEA.HI.X.SX32 R104, R235, R104, 0x1, P4 ;  /* 0x00000068eb687211 */ /* 0x000fe200020f0eff */
[----:B-1----:R-:W-:Y:S10]  /*9920*/  @P5 BRA `(.L_x_2) ;  /* 0xffffffbc00e45947 */ /* 0x002ff4000383ffff */
.L_x_1:
[----:B------:R-:W2:Y:S01]  /*9930*/  LDL.LU R107, [R1+0x8] ;  /* 0x00000800016b7983 */ /* 0x000ea20000300800 */
[----:B------:R-:W-:Y:S02]  /*9940*/  F2FP.SATFINITE.E5M2.F32.PACK_AB_MERGE_C R24, R25, R24, RZ ;  /* 0x000000181918723e */ /* 0x000fe400048060ff */
[----:B------:R-:W-:Y:S01]  /*9950*/  F2FP.SATFINITE.E5M2.F32.PACK_AB_MERGE_C R26, R27, R26, RZ ;  /* 0x0000001a1b1a723e */ /* 0x000fe200048060ff */
[----:B------:R-:W3:Y:S01]  /*9960*/  LDL.LU R108, [R1+0x4] ;  /* 0x00000400016c7983 */ /* 0x000ee20000300800 */
[----:B------:R-:W-:Y:S02]  /*9970*/  F2FP.SATFINITE.E5M2.F32.PACK_AB_MERGE_C R28, R29, R28, RZ ;  /* 0x0000001c1d1c723e */ /* 0x000fe400048060ff */
[----:B------:R-:W-:Y:S01]  /*9980*/  F2FP.SATFINITE.E5M2.F32.PACK_AB_MERGE_C R30, R31, R30, RZ ;  /* 0x0000001e1f1e723e */ /* 0x000fe200048060ff */
[----:B------:R-:W4:Y:S01]  /*9990*/  LDL.LU R18, [R1+0xc] ;  /* 0x00000c0001127983 */ /* 0x000f220000300800 */
[----:B------:R-:W-:Y:S02]  /*99a0*/  F2FP.SATFINITE.E5M2.F32.PACK_AB_MERGE_C R32, R33, R32, RZ ;  /* 0x000000202120723e */ /* 0x000fe400048060ff */
[----:B------:R-:W-:Y:S01]  /*99b0*/  F2FP.SATFINITE.E5M2.F32.PACK_AB_MERGE_C R34, R35, R34, RZ ;  /* 0x000000222322723e */ /* 0x000fe200048060ff */
[----:B------:R-:W5:Y:S01]  /*99c0*/  LDL.LU R16, [R1] ;  /* 0x0000000001107983 */ /* 0x000f620000300800 */
[----:B------:R-:W-:-:S02]  /*99d0*/  LOP3.LUT R24, R24, 0xffff, RZ, 0xc0, !PT ;  /* 0x0000ffff18187812 */ /* 0x000fc400078ec0ff */
[----:B------:R-:W-:Y:S02]  /*99e0*/  F2FP.SATFINITE.E5M2.F32.PACK_AB_MERGE_C R36, R37, R36, RZ ;  /* 0x000000242524723e */ /* 0x000fe400048060ff */
[----:B------:R-:W-:Y:S01]  /*99f0*/  F2FP.SATFINITE.E5M2.F32.PACK_AB_MERGE_C R38, R39, R38, RZ ;  /* 0x000000262726723e */ /* 0x000fe200048060ff */
[----:B------:R-:W1:Y:S01]  /*9a00*/  S2UR UR4, SR_CgaCtaId ;  /* 0x00000000000479c3 */ /* 0x000e620000008800 */
[----:B------:R-:W-:Y:S01]  /*9a10*/  LOP3.LUT R26, R26, 0xffff, RZ, 0xc0, !PT ;  /* 0x0000ffff1a1a7812 */ /* 0x000fe200078ec0ff */
[----:B------:R-:W-:Y:S01]  /*9a20*/  ULDC.64 UR6, c[0x0][0x228] ;  /* 0x00008a0000067ab9 */ /* 0x000fe20000000a00 */
[----:B------:R-:W-:Y:S02]  /*9a30*/  LOP3.LUT R13, R28, 0xffff, RZ, 0xc0, !PT ;  /* 0x0000ffff1c0d7812 */ /* 0x000fe400078ec0ff */
[----:B------:R-:W-:Y:S02]  /*9a40*/  LOP3.LUT R17, R32, 0xffff, RZ, 0xc0, !PT ;  /* 0x0000ffff20117812 */ /* 0x000fe400078ec0ff */
[----:B------:R-:W-:Y:S01]  /*9a50*/  LOP3.LUT R19, R34, 0xffff, RZ, 0xc0, !PT ;  /* 0x0000ffff22137812 */ /* 0x000fe200078ec0ff */
[----:B------:R-:W5:Y:S01]  /*9a60*/  LDC R29, c[0x0][0x248] ;  /* 0x00009200ff1d7b82 */ /* 0x000f620000000800 */
[----:B------:R-:W-:-:S02]  /*9a70*/  LOP3.LUT R15, R30, 0xffff, RZ, 0xc0, !PT ;  /* 0x0000ffff1e0f7812 */ /* 0x000fc400078ec0ff */
[--C-:B------:R-:W-:Y:S02]  /*9a80*/  PRMT R6, R17, 0x3340, R0.reuse ;  /* 0x0000334011067816 */ /* 0x100fe40000000000 */
[----:B------:R-:W-:Y:S02]  /*9a90*/  PRMT R8, R19, 0x3340, R0 ;  /* 0x0000334013087816 */ /* 0x000fe40000000000 */
[----:B------:R-:W-:Y:S02]  /*9aa0*/  PRMT R5, R24, 0x3340, R13 ;  /* 0x0000334018057816 */ /* 0x000fe4000000000d */
[----:B------:R-:W-:Y:S02]  /*9ab0*/  PRMT R7, R26, 0x3340, R15 ;  /* 0x000033401a077816 */ /* 0x000fe4000000000f */
[----:B------:R-:W-:Y:S02]  /*9ac0*/  PRMT R9, R5, 0x5410, R6 ;  /* 0x0000541005097816 */ /* 0x000fe40000000006 */
[----:B------:R-:W-:-:S02]  /*9ad0*/  PRMT R11, R7, 0x5410, R8 ;  /* 0x00005410070b7816 */ /* 0x000fc40000000008 */
[----:B------:R-:W-:Y:S02]  /*9ae0*/  SHF.R.U32.HI R5, RZ, 0x8, R13 ;  /* 0x00000008ff057819 */ /* 0x000fe4000001160d */
[----:B------:R-:W-:Y:S02]  /*9af0*/  SHF.R.U32.HI R7, RZ, 0x8, R17 ;  /* 0x00000008ff077819 */ /* 0x000fe40000011611 */
[----:B------:R-:W-:Y:S02]  /*9b00*/  SHF.R.U32.HI R6, RZ, 0x8, R15 ;  /* 0x00000008ff067819 */ /* 0x000fe4000001160f */
[----:B------:R-:W-:Y:S02]  /*9b10*/  SHF.R.U32.HI R8, RZ, 0x8, R19 ;  /* 0x00000008ff087819 */ /* 0x000fe40000011613 */
[----:B------:R-:W-:Y:S02]  /*9b20*/  LOP3.LUT R5, R5, 0xffff, RZ, 0xc0, !PT ;  /* 0x0000ffff05057812 */ /* 0x000fe400078ec0ff */
[----:B------:R-:W-:-:S02]  /*9b30*/  LOP3.LUT R7, R7, 0xffff, RZ, 0xc0, !PT ;  /* 0x0000ffff07077812 */ /* 0x000fc400078ec0ff */
[----:B------:R-:W-:Y:S02]  /*9b40*/  LOP3.LUT R6, R6, 0xffff, RZ, 0xc0, !PT ;  /* 0x0000ffff06067812 */ /* 0x000fe400078ec0ff */
[----:B------:R-:W-:Y:S02]  /*9b50*/  LOP3.LUT R8, R8, 0xffff, RZ, 0xc0, !PT ;  /* 0x0000ffff08087812 */ /* 0x000fe400078ec0ff */
[----:B------:R-:W-:Y:S02]  /*9b60*/  F2FP.SATFINITE.E5M2.F32.PACK_AB_MERGE_C R40, R41, R40, RZ ;  /* 0x000000282928723e */ /* 0x000fe400048060ff */
[----:B------:R-:W-:Y:S02]  /*9b70*/  PRMT R8, R8, 0x3340, R1 ;  /* 0x0000334008087816 */ /* 0x000fe40000000001 */
[----:B------:R-:W-:Y:S02]  /*9b80*/  LOP3.LUT R36, R36, 0xffff, RZ, 0xc0, !PT ;  /* 0x0000ffff24247812 */ /* 0x000fe400078ec0ff */
[----:B------:R-:W-:-:S02]  /*9b90*/  LOP3.LUT R38, R38, 0xffff, RZ, 0xc0, !PT ;  /* 0x0000ffff26267812 */ /* 0x000fc400078ec0ff */
[----:B------:R-:W-:Y:S02]  /*9ba0*/  F2FP.SATFINITE.E5M2.F32.PACK_AB_MERGE_C R44, R45, R44, RZ ;  /* 0x0000002c2d2c723e */ /* 0x000fe400048060ff */
[----:B------:R-:W-:Y:S02]  /*9bb0*/  F2FP.SATFINITE.E5M2.F32.PACK_AB_MERGE_C R48, R49, R48, RZ ;  /* 0x000000303130723e */ /* 0x000fe400048060ff */
[----:B------:R-:W-:Y:S02]  /*9bc0*/  F2FP.SATFINITE.E5M2.F32.PACK_AB_MERGE_C R42, R43, R42, RZ ;  /* 0x0000002a2b2a723e */ /* 0x000fe400048060ff */
[----:B------:R-:W-:Y:S02]  /*9bd0*/  F2FP.SATFINITE.E5M2.F32.PACK_AB_MERGE_C R46, R47, R46, RZ ;  /* 0x0000002e2f2e723e */ /* 0x000fe400048060ff */
[----:B------:R-:W-:Y:S01]  /*9be0*/  F2FP.SATFINITE.E5M2.F32.PACK_AB_MERGE_C R50, R51, R50, RZ ;  /* 0x000000323332723e */ /* 0x000fe200048060ff */
[----:B-1----:R-:W-:Y:S01]  /*9bf0*/  USHF.L.U32 UR4, UR4, 0x6, URZ ;  /* 0x0000000604047899 */ /* 0x002fe2000800063f */
[----:B------:R-:W-:-:S02]  /*9c00*/  LOP3.LUT R40, R40, 0xffff, RZ, 0xc0, !PT ;  /* 0x0000ffff28287812 */ /* 0x000fc400078ec0ff */
[----:B------:R-:W-:Y:S02]  /*9c10*/  LOP3.LUT R19, R48, 0xffff, RZ, 0xc0, !PT ;  /* 0x0000ffff30137812 */ /* 0x000fe400078ec0ff */
[----:B------:R-:W-:Y:S02]  /*9c20*/  LOP3.LUT R15, R44, 0xffff, RZ, 0xc0, !PT ;  /* 0x0000ffff2c0f7812 */ /* 0x000fe400078ec0ff */
[----:B------:R-:W-:Y:S02]  /*9c30*/  LOP3.LUT R42, R42, 0xffff, RZ, 0xc0, !PT ;  /* 0x0000ffff2a2a7812 */ /* 0x000fe400078ec0ff */
[----:B------:R-:W-:Y:S02]  /*9c40*/  LOP3.LUT R21, R50, 0xffff, RZ, 0xc0, !PT ;  /* 0x0000ffff32157812 */ /* 0x000fe400078ec0ff */
[----:B------:R-:W-:Y:S02]  /*9c50*/  LOP3.LUT R17, R46, 0xffff, RZ, 0xc0, !PT ;  /* 0x0000ffff2e117812 */ /* 0x000fe400078ec0ff */
[----:B------:R-:W-:Y:S01]  /*9c60*/  LEA R20, R0, UR60, 0x4 ;  /* 0x0000003c00147c11 */ /* 0x000fe2000f8e20ff */
[----:B------:R-:W-:Y:S01]  /*9c70*/  ULOP3.LUT UR4, UR4, 0xc0, URZ, 0xc0, !UPT ;  /* 0x000000c004047892 */ /* 0x000fe2000f8ec03f */
[----:B------:R-:W-:-:S02]  /*9c80*/  PRMT R13, R21, 0x3340, R0 ;  /* 0x00003340150d7816 */ /* 0x000fc40000000000 */
[----:B------:R-:W-:Y:S02]  /*9c90*/  F2FP.SATFINITE.E5M2.F32.PACK_AB_MERGE_C R52, R53, R52, RZ ;  /* 0x000000343534723e */ /* 0x000fe400048060ff */
[----:B------:R-:W-:Y:S02]  /*9ca0*/  F2FP.SATFINITE.E5M2.F32.PACK_AB_MERGE_C R54, R55, R54, RZ ;  /* 0x000000363736723e */ /* 0x000fe400048060ff */
[----:B------:R-:W-:Y:S02]  /*9cb0*/  LOP3.LUT R52, R52, 0xffff, RZ, 0xc0, !PT ;  /* 0x0000ffff34347812 */ /* 0x000fe400078ec0ff */
[----:B------:R-:W-:Y:S01]  /*9cc0*/  LOP3.LUT R54, R54, 0xffff, RZ, 0xc0, !PT ;  /* 0x0000ffff36367812 */ /* 0x000fe200078ec0ff */
[----:B------:R-:W-:Y:S01]  /*9cd0*/  BAR.SYNC.DEFER_BLOCKING 0x0 ;  /* 0x0000000000007b1d */ /* 0x000fe20000010000 */
[----:B--2---:R-:W-:-:S05]  /*9ce0*/  LOP3.LUT R3, R107, 0x400, RZ, 0xc0, !PT ;  /* 0x000004006b037812 */ /* 0x004fca00078ec0ff */
[----:B------:R-:W1:Y:S01]  /*9cf0*/  S2R R107, SR_TID.X ;  /* 0x00000000006b7919 */ /* 0x000e620000002100 */
[----:B---3--:R-:W-:Y:S01]  /*9d00*/  IADD3 R4, R3, UR60, R108 ;  /* 0x0000003c03047c10 */ /* 0x008fe2000fffe06c */
[----:B-1----:R-:W-:-:S05]  /*9d10*/  IMAD.SHL.U32 R3, R107, 0x8, RZ ;  /* 0x000000086b037824 */ /* 0x002fca00078e00ff */
[----:B------:R-:W-:-:S05]  /*9d20*/  LOP3.LUT R3, R3, 0x380, RZ, 0xc0, !PT ;  /* 0x0000038003037812 */ /* 0x000fca00078ec0ff */
[----:B0-----:R-:W-:Y:S01]  /*9d30*/  IMAD.IADD R12, R3, 0x1, R4 ;  /* 0x00000001030c7824 */ /* 0x001fe200078e0204 */
[----:B------:R-:W-:Y:S02]  /*9d40*/  SHF.R.U32.HI R3, RZ, 0x8, R24 ;  /* 0x00000008ff037819 */ /* 0x000fe40000011618 */
[----:B------:R-:W-:Y:S02]  /*9d50*/  SHF.R.U32.HI R4, RZ, 0x8, R26 ;  /* 0x00000008ff047819 */ /* 0x000fe4000001161a */
[----:B------:R-:W-:Y:S02]  /*9d60*/  LOP3.LUT R10, R3, 0xffff, RZ, 0xc0, !PT ;  /* 0x0000ffff030a7812 */ /* 0x000fe400078ec0ff */
[----:B------:R-:W-:Y:S02]  /*9d70*/  LOP3.LUT R3, R4, 0xffff, RZ, 0xc0, !PT ;  /* 0x0000ffff04037812 */ /* 0x000fe400078ec0ff */
[----:B------:R-:W-:Y:S02]  /*9d80*/  PRMT R5, R10, 0x3340, R5 ;  /* 0x000033400a057816 */ /* 0x000fe40000000005 */
[----:B------:R-:W-:-:S02]  /*9d90*/  PRMT R4, R7, 0x3340, R0 ;  /* 0x0000334007047816 */ /* 0x000fc40000000000 */
[----:B------:R-:W-:Y:S02]  /*9da0*/  PRMT R3, R3, 0x3340, R6 ;  /* 0x0000334003037816 */ /* 0x000fe40000000006 */
[----:B------:R-:W-:Y:S02]  /*9db0*/  PRMT R5, R5, 0x5410, R4 ;  /* 0x0000541005057816 */ /* 0x000fe40000000004 */
[----:B------:R-:W-:Y:S02]  /*9dc0*/  PRMT R3, R3, 0x5410, R8 ;  /* 0x0000541003037816 */ /* 0x000fe40000000008 */
[--C-:B------:R-:W-:Y:S02]  /*9dd0*/  PRMT R4, R9, 0x4210, R36.reuse ;  /* 0x0000421009047816 */ /* 0x100fe40000000024 */
[----:B------:R-:W-:Y:S02]  /*9de0*/  PRMT R5, R5, 0x5210, R36 ;  /* 0x0000521005057816 */ /* 0x000fe40000000024 */
[----:B------:R-:W-:-:S02]  /*9df0*/  PRMT R6, R11, 0x4210, R38 ;  /* 0x000042100b067816 */ /* 0x000fc40000000026 */
[----:B------:R-:W-:-:S05]  /*9e00*/  PRMT R7, R3, 0x5210, R38 ;  /* 0x0000521003077816 */ /* 0x000fca0000000026 */
[----:B------:R-:W-:Y:S01]  /*9e10*/  STSM.16.M88.4 [R12], R4 ;  /* 0x000000040c007844 */ /* 0x000fe20000000200 */
[----:B------:R-:W-:Y:S01]  /*9e20*/  BAR.SYNC.DEFER_BLOCKING 0x0 ;  /* 0x0000000000007b1d */ /* 0x000fe20000010000 */
[----:B------:R-:W-:Y:S02]  /*9e30*/  PRMT R9, R19, 0x3340, R0 ;  /* 0x0000334013097816 */ /* 0x000fe40000000000 */
[----:B------:R-:W-:Y:S02]  /*9e40*/  PRMT R8, R40, 0x3340, R15 ;  /* 0x0000334028087816 */ /* 0x000fe4000000000f */
[----:B------:R-:W-:Y:S02]  /*9e50*/  PRMT R10, R42, 0x3340, R17 ;  /* 0x000033402a0a7816 */ /* 0x000fe40000000011 */
[----:B------:R-:W-:Y:S02]  /*9e60*/  PRMT R11, R8, 0x5410, R9 ;  /* 0x00005410080b7816 */ /* 0x000fe40000000009 */
[----:B----4-:R-:W-:Y:S01]  /*9e70*/  LOP3.LUT R18, R18, UR4, R2, 0xfe, !PT ;  /* 0x0000000412127c12 */ /* 0x010fe2000f8efe02 */
[----:B------:R-:W-:Y:S01]  /*9e80*/  ULDC UR4, c[0x0][0x244] ;  /* 0x0000910000047ab9 */ /* 0x000fe20000000800 */
[----:B------:R-:W-:-:S02]  /*9e90*/  PRMT R13, R10, 0x5410, R13 ;  /* 0x000054100a0d7816 */ /* 0x000fc4000000000d */
[----:B------:R-:W-:Y:S02]  /*9ea0*/  SHF.R.U32.HI R9, RZ, 0x8, R19 ;  /* 0x00000008ff097819 */ /* 0x000fe40000011613 */
[----:B------:R-:W-:Y:S02]  /*9eb0*/  SHF.R.U32.HI R0, RZ, 0x8, R40 ;  /* 0x00000008ff007819 */ /* 0x000fe40000011628 */
[----:B------:R-:W-:Y:S02]  /*9ec0*/  SHF.R.U32.HI R3, RZ, 0x8, R15 ;  /* 0x00000008ff037819 */ /* 0x000fe4000001160f */
[----:B------:R-:W-:Y:S01]  /*9ed0*/  SHF.R.U32.HI R2, RZ, 0x8, R42 ;  /* 0x00000008ff027819 */ /* 0x000fe2000001162a */
[----:B------:R-:W0:Y:S01]  /*9ee0*/  LDS.128 R4, [R20] ;  /* 0x0000000014047984 */ /* 0x000e220000000c00 */
[----:B------:R-:W-:Y:S02]  /*9ef0*/  SHF.R.U32.HI R8, RZ, 0x8, R17 ;  /* 0x00000008ff087819 */ /* 0x000fe40000011611 */
[----:B------:R-:W-:-:S02]  /*9f00*/  SHF.R.U32.HI R10, RZ, 0x8, R21 ;  /* 0x00000008ff0a7819 */ /* 0x000fc40000011615 */
[----:B------:R-:W-:Y:S02]  /*9f10*/  LOP3.LUT R9, R9, 0xffff, RZ, 0xc0, !PT ;  /* 0x0000ffff09097812 */ /* 0x000fe400078ec0ff */
[----:B------:R-:W-:Y:S02]  /*9f20*/  LOP3.LUT R3, R3, 0xffff, RZ, 0xc0, !PT ;  /* 0x0000ffff03037812 */ /* 0x000fe400078ec0ff */
[----:B------:R-:W-:Y:S02]  /*9f30*/  LOP3.LUT R0, R0, 0xffff, RZ, 0xc0, !PT ;  /* 0x0000ffff00007812 */ /* 0x000fe400078ec0ff */
[----:B------:R-:W-:Y:S02]  /*9f40*/  LOP3.LUT R8, R8, 0xffff, RZ, 0xc0, !PT ;  /* 0x0000ffff08087812 */ /* 0x000fe400078ec0ff */
[----:B------:R-:W-:Y:S02]  /*9f50*/  LOP3.LUT R15, R2, 0xffff, RZ, 0xc0, !PT ;  /* 0x0000ffff020f7812 */ /* 0x000fe400078ec0ff */
[----:B------:R-:W-:-:S02]  /*9f60*/  LOP3.LUT R10, R10, 0xffff, RZ, 0xc0, !PT ;  /* 0x0000ffff0a0a7812 */ /* 0x000fc400078ec0ff */
[----:B------:R-:W-:Y:S02]  /*9f70*/  PRMT R14, R9, 0x3340, R14 ;  /* 0x00003340090e7816 */ /* 0x000fe4000000000e */
[----:B------:R-:W-:Y:S02]  /*9f80*/  PRMT R3, R0, 0x3340, R3 ;  /* 0x0000334000037816 */ /* 0x000fe40000000003 */
[----:B------:R-:W-:Y:S02]  /*9f90*/  PRMT R8, R15, 0x3340, R8 ;  /* 0x000033400f087816 */ /* 0x000fe40000000008 */
[----:B------:R-:W-:Y:S02]  /*9fa0*/  PRMT R9, R10, 0x3340, R1 ;  /* 0x000033400a097816 */ /* 0x000fe40000000001 */
[----:B------:R-:W-:Y:S02]  /*9fb0*/  PRMT R3, R3, 0x5410, R14 ;  /* 0x0000541003037816 */ /* 0x000fe4000000000e */
[----:B------:R-:W-:Y:S01]  /*9fc0*/  PRMT R9, R8, 0x5410, R9 ;  /* 0x0000541008097816 */ /* 0x000fe20000000009 */
[----:B-----5:R-:W-:Y:S01]  /*9fd0*/  IMAD R0, R16, UR4, RZ ;  /* 0x0000000410007c24 */ /* 0x020fe2000f8e02ff */
[--C-:B------:R-:W-:Y:S01]  /*9fe0*/  PRMT R24, R11, 0x4210, R52.reuse ;  /* 0x000042100b187816 */ /* 0x100fe20000000034 */
[----:B------:R-:W-:Y:S01]  /*9ff0*/  ULDC.64 UR4, c[0x0][0x220] ;  /* 0x0000880000047ab9 */ /* 0x000fe20000000a00 */
[----:B------:R-:W-:-:S02]  /*a000*/  PRMT R25, R3, 0x5210, R52 ;  /* 0x0000521003197816 */ /* 0x000fc40000000034 */
[--C-:B------:R-:W-:Y:S02]  /*a010*/  PRMT R26, R13, 0x4210, R54.reuse ;  /* 0x000042100d1a7816 */ /* 0x100fe40000000036 */
[----:B------:R-:W-:Y:S01]  /*a020*/  PRMT R27, R9, 0x5210, R54 ;  /* 0x00005210091b7816 */ /* 0x000fe20000000036 */
[----:B------:R-:W-:Y:S01]  /*a030*/  BAR.SYNC.DEFER_BLOCKING 0x0 ;  /* 0x0000000000007b1d */ /* 0x000fe20000010000 */
[----:B------:R-:W-:Y:S02]  /*a040*/  IADD3 R22, P1, R0, UR4, RZ ;  /* 0x0000000400167c10 */ /* 0x000fe4000ff3e0ff */
[----:B------:R-:W-:Y:S02]  /*a050*/  ISETP.GE.AND P0, PT, R16, UR6, PT ;  /* 0x0000000610007c0c */ /* 0x000fe4000bf06270 */
[----:B------:R-:W-:Y:S01]  /*a060*/  LEA.HI.X.SX32 R28, R0, UR5, 0x1, P1 ;  /* 0x00000005001c7c11 */ /* 0x000fe200088f0eff */
[C---:B------:R-:W-:Y:S01]  /*a070*/  IMAD R0, R18.reuse, R29, RZ ;  /* 0x0000001d12007224 */ /* 0x040fe200078e02ff */
[----:B------:R-:W-:-:S02]  /*a080*/  LOP3.LUT R2, R18, 0x6, RZ, 0xfc, !PT ;  /* 0x0000000612027812 */ /* 0x000fc400078efcff */
[----:B------:R-:W-:Y:S01]  /*a090*/  LOP3.LUT R3, R18, 0x8, RZ, 0xfc, !PT ;  /* 0x0000000812037812 */ /* 0x000fe200078efcff */
[----:B------:R-:W-:Y:S01]  /*a0a0*/  IMAD R9, R29, 0x2, R0 ;  /* 0x000000021d097824 */ /* 0x000fe200078e0200 */
[----:B------:R-:W-:Y:S02]  /*a0b0*/  ISETP.LT.AND P3, PT, R2, UR7, !P0 ;  /* 0x0000000702007c0c */ /* 0x000fe4000c761270 */
[----:B------:R-:W-:Y:S01]  /*a0c0*/  IADD3 R2, P6, R0, R22, RZ ;  /* 0x0000001600027210 */ /* 0x000fe20007fde0ff */
[----:B------:R1:W-:Y:S01]  /*a0d0*/  STSM.16.M88.4 [R12], R24 ;  /* 0x000000180c007844 */ /* 0x0003e20000000200 */
[----:B------:R-:W-:Y:S02]  /*a0e0*/  ISETP.LT.AND P1, PT, R18, UR7, !P0 ;  /* 0x0000000712007c0c */ /* 0x000fe4000c721270 */
[----:B------:R-:W-:Y:S01]  /*a0f0*/  ISETP.LT.AND P2, PT, R3, UR7, !P0 ;  /* 0x0000000703007c0c */ /* 0x000fe2000c741270 */
[----:B------:R-:W-:Y:S01]  /*a100*/  IMAD R11, R29, 0x2, R9 ;  /* 0x000000021d0b7824 */ /* 0x000fe200078e0209 */
[----:B------:R-:W-:-:S02]  /*a110*/  LEA.HI.X.SX32 R3, R0, R28, 0x1, P6 ;  /* 0x0000001c00037211 */ /* 0x000fc400030f0eff */
[----:B------:R-:W-:Y:S02]  /*a120*/  LOP3.LUT R10, R18, 0x4, RZ, 0xfc, !PT ;  /* 0x00000004120a7812 */ /* 0x000fe400078efcff */
[C---:B------:R-:W-:Y:S02]  /*a130*/  IADD3 R8, P6, R9.reuse, R22, RZ ;  /* 0x0000001609087210 */ /* 0x040fe40007fde0ff */
[----:B------:R-:W-:Y:S02]  /*a140*/  ISETP.LT.AND P4, PT, R10, UR7, !P0 ;  /* 0x000000070a007c0c */ /* 0x000fe4000c781270 */
[----:B0-----:R-:W-:Y:S01]  /*a150*/  PRMT R13, R4, 0x7770, RZ ;  /* 0x00007770040d7816 */ /* 0x001fe200000000ff */
[----:B------:R-:W-:Y:S01]  /*a160*/  BAR.SYNC.DEFER_BLOCKING 0x0 ;  /* 0x0000000000007b1d */ /* 0x000fe20000010000 */
[----:B------:R-:W-:Y:S01]  /*a170*/  LEA.HI.X.SX32 R9, R9, R28, 0x1, P6 ;  /* 0x0000001c09097211 */ /* 0x000fe200030f0eff */
[----:B-1----:R-:W-:Y:S01]  /*a180*/  IMAD R12, R29, 0x2, R11 ;  /* 0x000000021d0c7824 */ /* 0x002fe200078e020b */
[----:B------:R-:W-:-:S02]  /*a190*/  IADD3 R10, P6, R11, R22, RZ ;  /* 0x000000160b0a7210 */ /* 0x000fc40007fde0ff */
[----:B------:R-:W-:Y:S01]  /*a1a0*/  LOP3.LUT R15, R18, 0x2, RZ, 0xfc, !PT ;  /* 0x00000002120f7812 */ /* 0x000fe200078efcff */
[----:B------:R-:W-:Y:S01]  /*a1b0*/  IMAD R14, R29, 0x2, R12 ;  /* 0x000000021d0e7824 */ /* 0x000fe200078e020c */
[----:B------:R-:W-:Y:S02]  /*a1c0*/  LEA.HI.X.SX32 R11, R11, R28, 0x1, P6 ;  /* 0x0000001c0b0b7211 */ /* 0x000fe400030f0eff */
[----:B------:R-:W-:Y:S02]  /*a1d0*/  ISETP.LT.AND P5, PT, R15, UR7, !P0 ;  /* 0x000000070f007c0c */ /* 0x000fe4000c7a1270 */
[----:B------:R-:W-:Y:S02]  /*a1e0*/  PRMT R15, R5, 0x7770, RZ ;  /* 0x00007770050f7816 */ /* 0x000fe400000000ff */
[----:B------:R-:W-:Y:S01]  /*a1f0*/  PRMT R19, R6, 0x7770, RZ ;  /* 0x0000777006137816 */ /* 0x000fe200000000ff */
[----:B------:R0:W-:Y:S02]  /*a200*/  @P1 STG.E.U8 desc[UR40][R2.64], R13 ;  /* 0x0000000d02001986 */ /* 0x0001e4000c101128 */
[----:B0-----:R-:W-:-:S04]  /*a210*/  IADD3 R2, P6, R12, R22, RZ ;  /* 0x000000160c027210 */ /* 0x001fc80007fde0ff */
[----:B------:R-:W-:Y:S02]  /*a220*/  LEA.HI.X.SX32 R3, R12, R28, 0x1, P6 ;  /* 0x0000001c0c037211 */ /* 0x000fe400030f0eff */
[----:B------:R-:W-:-:S04]  /*a230*/  IADD3 R12, P6, R14, R22, RZ ;  /* 0x000000160e0c7210 */ /* 0x000fc80007fde0ff */
[----:B------:R-:W-:Y:S01]  /*a240*/  LEA.HI.X.SX32 R13, R14, R28, 0x1, P6 ;  /* 0x0000001c0e0d7211 */ /* 0x000fe200030f0eff */
[----:B------:R-:W-:Y:S01]  /*a250*/  IMAD R14, R29, 0x2, R14 ;  /* 0x000000021d0e7824 */ /* 0x000fe200078e020e */
[----:B------:R0:W-:Y:S01]  /*a260*/  @P5 STG.E.U8 desc[UR40][R8.64], R15 ;  /* 0x0000000f08005986 */ /* 0x0001e2000c101128 */
[----:B------:R-:W-:-:S03]  /*a270*/  PRMT R17, R7, 0x7770, RZ ;  /* 0x0000777007117816 */ /* 0x000fc600000000ff */
[----:B------:R1:W-:Y:S01]  /*a280*/  @P4 STG.E.U8 desc[UR40][R10.64], R19 ;  /* 0x000000130a004986 */ /* 0x0003e2000c101128 */
[----:B------:R-:W-:-:S03]  /*a290*/  LOP3.LUT R0, R18, 0xa, RZ, 0xfc, !PT ;  /* 0x0000000a12007812 */ /* 0x000fc600078efcff */
[----:B------:R2:W-:Y:S01]  /*a2a0*/  @P3 STG.E.U8 desc[UR40][R2.64], R17 ;  /* 0x0000001102003986 */ /* 0x0005e2000c101128 */
[----:B0-----:R-:W-:Y:S01]  /*a2b0*/  IADD3 R8, P6, R14, R22, RZ ;  /* 0x000000160e087210 */ /* 0x001fe20007fde0ff */
[----:B-1----:R-:W-:-:S03]  /*a2c0*/  IMAD R10, R29, 0x2, R14 ;  /* 0x000000021d0a7824 */ /* 0x002fc600078e020e */
[----:B------:R-:W-:Y:S02]  /*a2d0*/  LEA.HI.X.SX32 R9, R14, R28, 0x1, P6 ;  /* 0x0000001c0e097211 */ /* 0x000fe400030f0eff */
[----:B------:R-:W-:Y:S01]  /*a2e0*/  ISETP.LT.AND P1, PT, R0, UR7, !P0 ;  /* 0x0000000700007c0c */ /* 0x000fe2000c721270 */
[C---:B------:R-:W-:Y:S01]  /*a2f0*/  IMAD R11, R29.reuse, 0x2, R10 ;  /* 0x000000021d0b7824 */ /* 0x040fe200078e020a */
[----:B--2---:R-:W-:Y:S02]  /*a300*/  IADD3 R2, P6, R10, R22, RZ ;  /* 0x000000160a027210 */ /* 0x004fe40007fde0ff */
[----:B------:R-:W-:Y:S01]  /*a310*/  LOP3.LUT R0, R18, 0xc, RZ, 0xfc, !PT ;  /* 0x0000000c12007812 */ /* 0x000fe200078efcff */
[----:B------:R-:W-:Y:S01]  /*a320*/  IMAD R14, R29, 0x2, R11 ;  /* 0x000000021d0e7824 */ /* 0x000fe200078e020b */
[----:B------:R-:W-:Y:S02]  /*a330*/  PRMT R15, R4, 0x7771, RZ ;  /* 0x00007771040f7816 */ /* 0x000fe400000000ff */
[----:B------:R-:W-:-:S02]  /*a340*/  LEA.HI.X.SX32 R3, R10, R28, 0x1, P6 ;  /* 0x0000001c0a037211 */ /* 0x000fc400030f0eff */
[C---:B------:R-:W-:Y:S02]  /*a350*/  IADD3 R10, P6, R11.reuse, R22, RZ ;  /* 0x000000160b0a7210 */ /* 0x040fe40007fde0ff */
[----:B------:R-:W-:Y:S02]  /*a360*/  ISETP.LT.AND P5, PT, R0, UR7, !P0 ;  /* 0x0000000700007c0c */ /* 0x000fe4000c7a1270 */
[----:B------:R-:W-:Y:S01]  /*a370*/  LOP3.LUT R0, R18, 0xe, RZ, 0xfc, !PT ;  /* 0x0000000e12007812 */ /* 0x000fe200078efcff */
[----:B------:R0:W-:Y:S01]  /*a380*/  @P2 STG.E.U8 desc[UR40][R12.64], R15 ;  /* 0x0000000f0c002986 */ /* 0x0001e2000c101128 */
[----:B------:R-:W-:Y:S02]  /*a390*/  LEA.HI.X.SX32 R11, R11, R28, 0x1, P6 ;  /* 0x0000001c0b0b7211 */ /* 0x000fe400030f0eff */
[----:B------:R-:W-:Y:S02]  /*a3a0*/  ISETP.LT.AND P4, PT, R0, UR7, !P0 ;  /* 0x0000000700007c0c */ /* 0x000fe4000c781270 */
[----:B------:R-:W-:-:S02]  /*a3b0*/  LOP3.LUT R0, R18, 0x10, RZ, 0xfc, !PT ;  /* 0x0000001012007812 */ /* 0x000fc400078efcff */
[----:B------:R-:W-:Y:S02]  /*a3c0*/  PRMT R17, R5, 0x7771, RZ ;  /* 0x0000777105117816 */ /* 0x000fe400000000ff */
[----:B0-----:R-:W-:Y:S02]  /*a3d0*/  IADD3 R12, P6, R14, R22, RZ ;  /* 0x000000160e0c7210 */ /* 0x001fe40007fde0ff */
[----:B------:R-:W-:Y:S02]  /*a3e0*/  PRMT R19, R6, 0x7771, RZ ;  /* 0x0000777106137816 */ /* 0x000fe400000000ff */
[----:B------:R-:W-:Y:S01]  /*a3f0*/  LEA.HI.X.SX32 R13, R14, R28, 0x1, P6 ;  /* 0x0000001c0e0d7211 */ /* 0x000fe200030f0eff */
[----:B------:R-:W-:Y:S01]  /*a400*/  IMAD R14, R29, 0x2, R14 ;  /* 0x000000021d0e7824 */ /* 0x000fe200078e020e */
[----:B------:R-:W-:Y:S01]  /*a410*/  ISETP.LT.AND P3, PT, R0, UR7, !P0 ;  /* 0x0000000700007c0c */ /* 0x000fe2000c761270 */
[----:B------:R0:W-:Y:S01]  /*a420*/  @P1 STG.E.U8 desc[UR40][R8.64], R17 ;  /* 0x0000001108001986 */ /* 0x0001e2000c101128 */
[----:B------:R-:W-:-:S03]  /*a430*/  LOP3.LUT R0, R18, 0x12, RZ, 0xfc, !PT ;  /* 0x0000001212007812 */ /* 0x000fc600078efcff */
[----:B------:R1:W-:Y:S01]  /*a440*/  @P5 STG.E.U8 desc[UR40][R2.64], R19 ;  /* 0x0000001302005986 */ /* 0x0003e2000c101128 */
[----:B------:R-:W-:Y:S02]  /*a450*/  ISETP.LT.AND P2, PT, R0, UR7, !P0 ;  /* 0x0000000700007c0c */ /* 0x000fe4000c741270 */
[----:B------:R-:W-:Y:S01]  /*a460*/  PRMT R15, R7, 0x7771, RZ ;  /* 0x00007771070f7816 */ /* 0x000fe200000000ff */
[----:B0-----:R-:W-:Y:S01]  /*a470*/  IMAD R8, R29, 0x2, R14 ;  /* 0x000000021d087824 */ /* 0x001fe200078e020e */
[----:B-1----:R-:W-:-:S03]  /*a480*/  IADD3 R2, P6, R14, R22, RZ ;  /* 0x000000160e027210 */ /* 0x002fc60007fde0ff */
[----:B------:R-:W-:Y:S01]  /*a490*/  IMAD R9, R29, 0x2, R8 ;  /* 0x000000021d097824 */ /* 0x000fe200078e0208 */
[----:B------:R-:W-:Y:S02]  /*a4a0*/  PRMT R17, R4, 0x7772, RZ ;  /* 0x0000777204117816 */ /* 0x000fe400000000ff */
[----:B------:R-:W-:Y:S02]  /*a4b0*/  LEA.HI.X.SX32 R3, R14, R28, 0x1, P6 ;  /* 0x0000001c0e037211 */ /* 0x000fe400030f0eff */
[----:B------:R-:W-:Y:S01]  /*a4c0*/  IADD3 R14, P6, R8, R22, RZ ;  /* 0x00000016080e7210 */ /* 0x000fe20007fde0ff */
[----:B------:R0:W-:Y:S01]  /*a4d0*/  @P4 STG.E.U8 desc[UR40][R10.64], R15 ;  /* 0x0000000f0a004986 */ /* 0x0001e2000c101128 */
[----:B------:R-:W-:Y:S02]  /*a4e0*/  LOP3.LUT R0, R18, 0x14, RZ, 0xfc, !PT ;  /* 0x0000001412007812 */ /* 0x000fe400078efcff */
[----:B------:R-:W-:Y:S01]  /*a4f0*/  PRMT R19, R5, 0x7772, RZ ;  /* 0x0000777205137816 */ /* 0x000fe200000000ff */
[----:B------:R1:W-:Y:S01]  /*a500*/  @P3 STG.E.U8 desc[UR40][R12.64], R17 ;  /* 0x000000110c003986 */ /* 0x0003e2000c101128 */
[----:B------:R-:W-:-:S02]  /*a510*/  ISETP.LT.AND P1, PT, R0, UR7, !P0 ;  /* 0x0000000700007c0c */ /* 0x000fc4000c721270 */
[----:B------:R-:W-:Y:S02]  /*a520*/  LOP3.LUT R0, R18, 0x16, RZ, 0xfc, !PT ;  /* 0x0000001612007812 */ /* 0x000fe400078efcff */
[----:B0-----:R-:W-:Y:S02]  /*a530*/  LEA.HI.X.SX32 R15, R8, R28, 0x1, P6 ;  /* 0x0000001c080f7211 */ /* 0x001fe400030f0eff */
[----:B-1----:R-:W-:Y:S01]  /*a540*/  IADD3 R12, P6, R9, R22, RZ ;  /* 0x00000016090c7210 */ /* 0x002fe20007fde0ff */
[----:B------:R-:W-:Y:S01]  /*a550*/  IMAD R17, R29, 0x2, R9 ;  /* 0x000000021d117824 */ /* 0x000fe200078e0209 */
[----:B------:R0:W-:Y:S02]  /*a560*/  @P2 STG.E.U8 desc[UR40][R2.64], R19 ;  /* 0x0000001302002986 */ /* 0x0001e4000c101128 */
[----:B------:R-:W-:Y:S02]  /*a570*/  LEA.HI.X.SX32 R13, R9, R28, 0x1, P6 ;  /* 0x0000001c090d7211 */ /* 0x000fe400030f0eff */
[----:B------:R-:W1:Y:S01]  /*a580*/  LDS.128 R8, [R20] ;  /* 0x0000000014087984 */ /* 0x000e620000000c00 */
[----:B------:R-:W-:-:S02]  /*a590*/  IADD3 R16, P6, R17, R22, RZ ;  /* 0x0000001611107210 */ /* 0x000fc40007fde0ff */
[----:B------:R-:W-:Y:S02]  /*a5a0*/  ISETP.LT.AND P5, PT, R0, UR7, !P0 ;  /* 0x0000000700007c0c */ /* 0x000fe4000c7a1270 */
[----:B------:R-:W-:Y:S01]  /*a5b0*/  LOP3.LUT R0, R18, 0x18, RZ, 0xfc, !PT ;  /* 0x0000001812007812 */ /* 0x000fe200078efcff */
[----:B0-----:R-:W-:Y:S01]  /*a5c0*/  IMAD R19, R29, 0x2, R17 ;  /* 0x000000021d137824 */ /* 0x001fe200078e0211 */
[----:B------:R-:W-:Y:S02]  /*a5d0*/  LEA.HI.X.SX32 R17, R17, R28, 0x1, P6 ;  /* 0x0000001c11117211 */ /* 0x000fe400030f0eff */
[----:B------:R-:W-:Y:S02]  /*a5e0*/  ISETP.LT.AND P4, PT, R0, UR7, !P0 ;  /* 0x0000000700007c0c */ /* 0x000fe4000c781270 */
[----:B------:R-:W-:Y:S02]  /*a5f0*/  IADD3 R2, P6, R19, R22, RZ ;  /* 0x0000001613027210 */ /* 0x000fe40007fde0ff */
[----:B------:R-:W-:-:S02]  /*a600*/  LOP3.LUT R0, R18, 0x1a, RZ, 0xfc, !PT ;  /* 0x0000001a12007812 */ /* 0x000fc400078efcff */
[----:B------:R-:W-:Y:S02]  /*a610*/  PRMT R23, R6, 0x7772, RZ ;  /* 0x0000777206177816 */ /* 0x000fe400000000ff */
        /* <DEDUP_REMOVED lines=8> */
[----:B0-----:R-:W-:Y:S02]  /*a6a0*/  PRMT R15, R4, 0x7773, RZ ;  /* 0x00007773040f7816 */ /* 0x001fe400000000ff */
[----:B------:R-:W-:Y:S01]  /*a6b0*/  IADD3 R4, P6, R19, R22, RZ ;  /* 0x0000001613047210 */ /* 0x000fe20007fde0ff */
[----:B--2---:R-:W-:Y:S01]  /*a6c0*/  IMAD R12, R29, 0x2, R19 ;  /* 0x000000021d0c7824 */ /* 0x004fe200078e0213 */
[----:B------:R-:W-:Y:S02]  /*a6d0*/  PRMT R23, R5, 0x7773, RZ ;  /* 0x0000777305177816 */ /* 0x000fe400000000ff */
[----:B------:R-:W-:Y:S01]  /*a6e0*/  PRMT R21, R6, 0x7773, RZ ;  /* 0x0000777306157816 */ /* 0x000fe200000000ff */
[----:B------:R-:W-:Y:S01]  /*a6f0*/  IMAD R13, R29, 0x2, R12 ;  /* 0x000000021d0d7824 */ /* 0x000fe200078e020c */
[----:B------:R-:W-:-:S02]  /*a700*/  LEA.HI.X.SX32 R5, R19, R28, 0x1, P6 ;  /* 0x0000001c13057211 */ /* 0x000fc400030f0eff */
[----:B------:R-:W-:Y:S01]  /*a710*/  IADD3 R6, P6, R12, R22, RZ ;  /* 0x000000160c067210 */ /* 0x000fe20007fde0ff */
[----:B------:R0:W-:Y:S01]  /*a720*/  @P4 STG.E.U8 desc[UR40][R16.64], R15 ;  /* 0x0000000f10004986 */ /* 0x0001e2000c101128 */
[----:B------:R-:W-:Y:S01]  /*a730*/  LOP3.LUT R0, R18, 0x1e, RZ, 0xfc, !PT ;  /* 0x0000001e12007812 */ /* 0x000fe200078efcff */
[----:B------:R-:W-:Y:S02]  /*a740*/  IMAD R14, R29, 0x2, R13 ;  /* 0x000000021d0e7824 */ /* 0x000fe400078e020d */
[----:B------:R2:W-:Y:S01]  /*a750*/  @P3 STG.E.U8 desc[UR40][R2.64], R23 ;  /* 0x0000001702003986 */ /* 0x0005e2000c101128 */
[----:B------:R-:W-:Y:S02]  /*a760*/  ISETP.LT.AND P1, PT, R0, UR7, !P0 ;  /* 0x0000000700007c0c */ /* 0x000fe4000c721270 */
[----:B------:R-:W-:Y:S02]  /*a770*/  LOP3.LUT R0, R18, 0x20, RZ, 0xfc, !PT ;  /* 0x0000002012007812 */ /* 0x000fe400078efcff */
[----:B0-----:R-:W-:-:S02]  /*a780*/  PRMT R15, R7, 0x7773, RZ ;  /* 0x00007773070f7816 */ /* 0x001fc400000000ff */
[----:B------:R-:W-:Y:S02]  /*a790*/  LEA.HI.X.SX32 R7, R12, R28, 0x1, P6 ;  /* 0x0000001c0c077211 */ /* 0x000fe400030f0eff */
[C---:B--2---:R-:W-:Y:S02]  /*a7a0*/  IADD3 R2, P6, R13.reuse, R22, RZ ;  /* 0x000000160d027210 */ /* 0x044fe40007fde0ff */
[----:B------:R-:W-:Y:S02]  /*a7b0*/  ISETP.LT.AND P5, PT, R0, UR7, !P0 ;  /* 0x0000000700007c0c */ /* 0x000fe4000c7a1270 */
[----:B------:R-:W-:Y:S02]  /*a7c0*/  LEA.HI.X.SX32 R3, R13, R28, 0x1, P6 ;  /* 0x0000001c0d037211 */ /* 0x000fe400030f0eff */
[----:B------:R-:W-:Y:S02]  /*a7d0*/  IADD3 R12, P6, R14, R22, RZ ;  /* 0x000000160e0c7210 */ /* 0x000fe40007fde0ff */
[----:B------:R-:W-:-:S02]  /*a7e0*/  LOP3.LUT R0, R18, 0x22, RZ, 0xfc, !PT ;  /* 0x0000002212007812 */ /* 0x000fc400078efcff */
[----:B------:R-:W-:Y:S01]  /*a7f0*/  LEA.HI.X.SX32 R13, R14, R28, 0x1, P6 ;  /* 0x0000001c0e0d7211 */ /* 0x000fe200030f0eff */
[C---:B------:R-:W-:Y:S01]  /*a800*/  IMAD R14, R29.reuse, 0x2, R14 ;  /* 0x000000021d0e7824 */ /* 0x040fe200078e020e */
[----:B------:R-:W-:Y:S01]  /*a810*/  ISETP.LT.AND P4, PT, R0, UR7, !P0 ;  /* 0x0000000700007c0c */ /* 0x000fe2000c781270 */
[----:B------:R0:W-:Y:S01]  /*a820*/  @P2 STG.E.U8 desc[UR40][R4.64], R21 ;  /* 0x0000001504002986 */ /* 0x0001e2000c101128 */
[----:B------:R-:W-:Y:S02]  /*a830*/  LOP3.LUT R0, R18, 0x24, RZ, 0xfc, !PT ;  /* 0x0000002412007812 */ /* 0x000fe400078efcff */
[----:B-1----:R-:W-:Y:S01]  /*a840*/  PRMT R17, R8, 0x7770, RZ ;  /* 0x0000777008117816 */ /* 0x002fe200000000ff */
[----:B------:R1:W-:Y:S01]  /*a850*/  @P1 STG.E.U8 desc[UR40][R6.64], R15 ;  /* 0x0000000f06001986 */ /* 0x0003e2000c101128 */
[----:B------:R-:W-:Y:S02]  /*a860*/  ISETP.LT.AND P3, PT, R0, UR7, !P0 ;  /* 0x0000000700007c0c */ /* 0x000fe4000c761270 */
[----:B------:R-:W-:Y:S01]  /*a870*/  LOP3.LUT R0, R18, 0x26, RZ, 0xfc, !PT ;  /* 0x0000002612007812 */ /* 0x000fe200078efcff */
        /* <DEDUP_REMOVED lines=19> */
[C---:B0-----:R-:W-:Y:S02]  /*a9b0*/  IADD3 R12, P6, R14.reuse, R22, RZ ;  /* 0x000000160e0c7210 */ /* 0x041fe40007fde0ff */
[----:B------:R-:W-:Y:S02]  /*a9c0*/  PRMT R19, R11, 0x7770, RZ ;  /* 0x000077700b137816 */ /* 0x000fe400000000ff */
[----:B------:R-:W-:Y:S01]  /*a9d0*/  LEA.HI.X.SX32 R13, R14, R28, 0x1, P6 ;  /* 0x0000001c0e0d7211 */ /* 0x000fe200030f0eff */
[----:B------:R-:W-:Y:S01]  /*a9e0*/  IMAD R14, R29, 0x2, R14 ;  /* 0x000000021d0e7824 */ /* 0x000fe200078e020e */
[----:B------:R-:W-:Y:S01]  /*a9f0*/  ISETP.LT.AND P4, PT, R0, UR7, !P0 ;  /* 0x0000000700007c0c */ /* 0x000fe2000c781270 */
[----:B------:R0:W-:Y:S01]  /*aa00*/  @P3 STG.E.U8 desc[UR40][R4.64], R17 ;  /* 0x0000001104003986 */ /* 0x0001e2000c101128 */
[----:B------:R-:W-:-:S02]  /*aa10*/  LOP3.LUT R0, R18, 0x2e, RZ, 0xfc, !PT ;  /* 0x0000002e12007812 */ /* 0x000fc400078efcff */
[----:B------:R-:W-:Y:S01]  /*aa20*/  PRMT R15, R8, 0x7771, RZ ;  /* 0x00007771080f7816 */ /* 0x000fe200000000ff */
[----:B------:R1:W-:Y:S01]  /*aa30*/  @P2 STG.E.U8 desc[UR40][R2.64], R19 ;  /* 0x0000001302002986 */ /* 0x0003e2000c101128 */
[----:B------:R-:W-:Y:S02]  /*aa40*/  ISETP.LT.AND P3, PT, R0, UR7, !P0 ;  /* 0x0000000700007c0c */ /* 0x000fe4000c761270 */
[----:B------:R-:W-:Y:S01]  /*aa50*/  LOP3.LUT R0, R18, 0x30, RZ, 0xfc, !PT ;  /* 0x0000003012007812 */ /* 0x000fe200078efcff */
[----:B------:R2:W-:Y:S01]  /*aa60*/  @P1 STG.E.U8 desc[UR40][R6.64], R15 ;  /* 0x0000000f06001986 */ /* 0x0005e2000c101128 */
[----:B0-----:R-:W-:Y:S01]  /*aa70*/  IMAD R5, R29, 0x2, R14 ;  /* 0x000000021d057824 */ /* 0x001fe200078e020e */
[----:B------:R-:W-:Y:S02]  /*aa80*/  PRMT R17, R9, 0x7771, RZ ;  /* 0x0000777109117816 */ /* 0x000fe400000000ff */
[----:B-1----:R-:W-:Y:S01]  /*aa90*/  IADD3 R2, P6, R14, R22, RZ ;  /* 0x000000160e027210 */ /* 0x002fe20007fde0ff */
[----:B--2---:R-:W-:-:S03]  /*aaa0*/  IMAD R7, R29, 0x2, R5 ;  /* 0x000000021d077824 */ /* 0x004fc600078e0205 */
[----:B------:R-:W-:Y:S01]  /*aab0*/  LEA.HI.X.SX32 R3, R14, R28, 0x1, P6 ;  /* 0x0000001c0e037211 */ /* 0x000fe200030f0eff */
[----:B------:R0:W-:Y:S01]  /*aac0*/  @P5 STG.E.U8 desc[UR40][R12.64], R17 ;  /* 0x000000110c005986 */ /* 0x0001e2000c101128 */
[----:B------:R-:W-:Y:S02]  /*aad0*/  IADD3 R4, P6, R5, R22, RZ ;  /* 0x0000001605047210 */ /* 0x000fe40007fde0ff */
[----:B------:R-:W-:Y:S02]  /*aae0*/  ISETP.LT.AND P2, PT, R0, UR7, !P0 ;  /* 0x0000000700007c0c */ /* 0x000fe4000c741270 */
[----:B------:R-:W-:Y:S02]  /*aaf0*/  LOP3.LUT R0, R18, 0x32, RZ, 0xfc, !PT ;  /* 0x0000003212007812 */ /* 0x000fe400078efcff */
[----:B------:R-:W-:Y:S02]  /*ab00*/  PRMT R19, R10, 0x7771, RZ ;  /* 0x000077710a137816 */ /* 0x000fe400000000ff */
[----:B------:R-:W-:Y:S01]  /*ab10*/  PRMT R15, R11, 0x7771, RZ ;  /* 0x000077710b0f7816 */ /* 0x000fe200000000ff */
[----:B0-----:R-:W-:Y:S01]  /*ab20*/  IMAD R13, R29, 0x2, R7 ;  /* 0x000000021d0d7824 */ /* 0x001fe200078e0207 */
[----:B------:R-:W-:Y:S01]  /*ab30*/  LEA.HI.X.SX32 R5, R5, R28, 0x1, P6 ;  /* 0x0000001c05057211 */ /* 0x000fe200030f0eff */
[----:B------:R-:W-:Y:S01]  /*ab40*/  @P4 STG.E.U8 desc[UR40][R2.64], R19 ;  /* 0x0000001302004986 */ /* 0x000fe2000c101128 */
[----:B------:R-:W-:Y:S01]  /*ab50*/  ISETP.LT.AND P1, PT, R0, UR7, !P0 ;  /* 0x0000000700007c0c */ /* 0x000fe2000c721270 */
[----:B------:R-:W-:Y:S01]  /*ab60*/  IMAD R14, R29, 0x2, R13 ;  /* 0x000000021d0e7824 */ /* 0x000fe200078e020d */
[----:B------:R-:W-:Y:S01]  /*ab70*/  IADD3 R6, P6, R7, R22, RZ ;  /* 0x0000001607067210 */ /* 0x000fe20007fde0ff */
[----:B------:R0:W-:Y:S01]  /*ab80*/  @P3 STG.E.U8 desc[UR40][R4.64], R15 ;  /* 0x0000000f04003986 */ /* 0x0001e2000c101128 */
[----:B------:R-:W-:-:S02]  /*ab90*/  LOP3.LUT R0, R18, 0x34, RZ, 0xfc, !PT ;  /* 0x0000003412007812 */ /* 0x000fc400078efcff */
[----:B------:R-:W-:Y:S02]  /*aba0*/  LEA.HI.X.SX32 R7, R7, R28, 0x1, P6 ;  /* 0x0000001c07077211 */ /* 0x000fe400030f0eff */
[----:B------:R-:W-:Y:S02]  /*abb0*/  ISETP.LT.AND P5, PT, R0, UR7, !P0 ;  /* 0x0000000700007c0c */ /* 0x000fe4000c7a1270 */
[----:B------:R-:W-:Y:S02]  /*abc0*/  IADD3 R12, P6, R13, R22, RZ ;  /* 0x000000160d0c7210 */ /* 0x000fe40007fde0ff */
[----:B------:R-:W-:Y:S01]  /*abd0*/  LOP3.LUT R0, R18, 0x36, RZ, 0xfc, !PT ;  /* 0x0000003612007812 */ /* 0x000fe200078efcff */
[----:B0-----:R-:W-:Y:S01]  /*abe0*/  IMAD R5, R29, 0x2, R14 ;  /* 0x000000021d057824 */ /* 0x001fe200078e020e */
[----:B------:R-:W-:-:S03]  /*abf0*/  PRMT R17, R8, 0x7772, RZ ;  /* 0x0000777208117816 */ /* 0x000fc600000000ff */
[----:B------:R-:W-:Y:S01]  /*ac00*/  IMAD R15, R29, 0x2, R5 ;  /* 0x000000021d0f7824 */ /* 0x000fe200078e0205 */
[----:B------:R-:W-:Y:S02]  /*ac10*/  LEA.HI.X.SX32 R13, R13, R28, 0x1, P6 ;  /* 0x0000001c0d0d7211 */ /* 0x000fe400030f0eff */
[----:B------:R-:W-:Y:S01]  /*ac20*/  PRMT R21, R9, 0x7772, RZ ;  /* 0x0000777209157816 */ /* 0x000fe200000000ff */
[----:B------:R-:W-:Y:S01]  /*ac30*/  IMAD R16, R29, 0x2, R15 ;  /* 0x000000021d107824 */ /* 0x000fe200078e020f */
[----:B------:R-:W-:Y:S02]  /*ac40*/  ISETP.LT.AND P4, PT, R0, UR7, !P0 ;  /* 0x0000000700007c0c */ /* 0x000fe4000c781270 */
[----:B------:R-:W-:Y:S01]  /*ac50*/  LOP3.LUT R0, R18, 0x38, RZ, 0xfc, !PT ;  /* 0x0000003812007812 */ /* 0x000fe200078efcff */
[----:B------:R0:W-:Y:S01]  /*ac60*/  @P2 STG.E.U8 desc[UR40][R6.64], R17 ;  /* 0x0000001106002986 */ /* 0x0001e2000c101128 */
[-C--:B------:R-:W-:Y:S02]  /*ac70*/  IADD3 R2, P6, R14, R22.reuse, RZ ;  /* 0x000000160e027210 */ /* 0x080fe40007fde0ff */
[----:B------:R-:W-:Y:S01]  /*ac80*/  ISETP.LT.AND P3, PT, R0, UR7, !P0 ;  /* 0x0000000700007c0c */ /* 0x000fe2000c761270 */
[----:B------:R1:W-:Y:S01]  /*ac90*/  @P1 STG.E.U8 desc[UR40][R12.64], R21 ;  /* 0x000000150c001986 */ /* 0x0003e2000c101128 */
[----:B------:R-:W-:-:S02]  /*aca0*/  IADD3 R4, P1, R5, R22, RZ ;  /* 0x0000001605047210 */ /* 0x000fc40007f3e0ff */
[----:B------:R-:W-:Y:S02]  /*acb0*/  LOP3.LUT R0, R18, 0x3a, RZ, 0xfc, !PT ;  /* 0x0000003a12007812 */ /* 0x000fe400078efcff */
[----:B------:R-:W-:Y:S01]  /*acc0*/  LEA.HI.X.SX32 R3, R14, R28, 0x1, P6 ;  /* 0x0000001c0e037211 */ /* 0x000fe200030f0eff */
[----:B0-----:R-:W-:Y:S01]  /*acd0*/  IMAD R17, R29, 0x2, R16 ;  /* 0x000000021d117824 */ /* 0x001fe200078e0210 */
[----:B------:R-:W-:Y:S02]  /*ace0*/  IADD3 R6, P6, R15, R22, RZ ;  /* 0x000000160f067210 */ /* 0x000fe40007fde0ff */
[----:B------:R-:W-:Y:S02]  /*acf0*/  LEA.HI.X.SX32 R5, R5, R28, 0x1, P1 ;  /* 0x0000001c05057211 */ /* 0x000fe400008f0eff */
[----:B------:R-:W-:Y:S02]  /*ad00*/  ISETP.LT.AND P2, PT, R0, UR7, !P0 ;  /* 0x0000000700007c0c */ /* 0x000fe4000c741270 */
[----:B-1----:R-:W-:Y:S01]  /*ad10*/  IADD3 R12, P1, R17, R22, RZ ;  /* 0x00000016110c7210 */ /* 0x002fe20007f3e0ff */
[----:B------:R-:W-:Y:S01]  /*ad20*/  IMAD R19, R29, 0x2, R17 ;  /* 0x000000021d137824 */ /* 0x000fe200078e0211 */
[----:B------:R-:W-:-:S02]  /*ad30*/  LOP3.LUT R0, R18, 0x3c, RZ, 0xfc, !PT ;  /* 0x0000003c12007812 */ /* 0x000fc400078efcff */
[----:B------:R-:W-:Y:S02]  /*ad40*/  LEA.HI.X.SX32 R7, R15, R28, 0x1, P6 ;  /* 0x0000001c0f077211 */ /* 0x000fe400030f0eff */
[----:B------:R-:W-:Y:S02]  /*ad50*/  IADD3 R14, P6, R16, R22, RZ ;  /* 0x00000016100e7210 */ /* 0x000fe40007fde0ff */
[----:B------:R-:W-:Y:S02]  /*ad60*/  LOP3.LUT R18, R18, 0x3e, RZ, 0xfc, !PT ;  /* 0x0000003e12127812 */ /* 0x000fe400078efcff */
[-C--:B------:R-:W-:Y:S02]  /*ad70*/  LEA.HI.X.SX32 R13, R17, R28.reuse, 0x1, P1 ;  /* 0x0000001c110d7211 */ /* 0x080fe400008f0eff */
[----:B------:R-:W-:Y:S02]  /*ad80*/  ISETP.LT.AND P1, PT, R0, UR7, !P0 ;  /* 0x0000000700007c0c */ /* 0x000fe4000c721270 */
[----:B------:R-:W-:-:S02]  /*ad90*/  LEA.HI.X.SX32 R15, R16, R28, 0x1, P6 ;  /* 0x0000001c100f7211 */ /* 0x000fc400030f0eff */
[----:B------:R-:W-:Y:S02]  /*ada0*/  ISETP.LT.AND P0, PT, R18, UR7, !P0 ;  /* 0x0000000712007c0c */ /* 0x000fe4000c701270 */
[----:B------:R-:W-:Y:S02]  /*adb0*/  IADD3 R16, P6, R19, R22, RZ ;  /* 0x0000001613107210 */ /* 0x000fe40007fde0ff */
[----:B------:R-:W-:Y:S02]  /*adc0*/  PRMT R25, R10, 0x7772, RZ ;  /* 0x000077720a197816 */ /* 0x000fe400000000ff */
[----:B------:R-:W-:Y:S02]  /*add0*/  PRMT R23, R11, 0x7772, RZ ;  /* 0x000077720b177816 */ /* 0x000fe400000000ff */
[----:B------:R-:W-:Y:S02]  /*ade0*/  LEA.HI.X.SX32 R17, R19, R28, 0x1, P6 ;  /* 0x0000001c13117211 */ /* 0x000fe400030f0eff */
[----:B------:R-:W-:-:S02]  /*adf0*/  PRMT R21, R8, 0x7773, RZ ;  /* 0x0000777308157816 */ /* 0x000fc400000000ff */
[----:B------:R-:W-:Y:S01]  /*ae00*/  PRMT R19, R9, 0x7773, RZ ;  /* 0x0000777309137816 */ /* 0x000fe200000000ff */
[----:B------:R0:W-:Y:S01]  /*ae10*/  @P5 STG.E.U8 desc[UR40][R2.64], R25 ;  /* 0x0000001902005986 */ /* 0x0001e2000c101128 */
[----:B------:R-:W-:-:S03]  /*ae20*/  PRMT R9, R10, 0x7773, RZ ;  /* 0x000077730a097816 */ /* 0x000fc600000000ff */
[----:B------:R0:W-:Y:S04]  /*ae30*/  @P4 STG.E.U8 desc[UR40][R4.64], R23 ;  /* 0x0000001704004986 */ /* 0x0001e8000c101128 */
[----:B------:R0:W-:Y:S04]  /*ae40*/  @P3 STG.E.U8 desc[UR40][R6.64], R21 ;  /* 0x0000001506003986 */ /* 0x0001e8000c101128 */
[----:B------:R0:W-:Y:S01]  /*ae50*/  @P2 STG.E.U8 desc[UR40][R14.64], R19 ;  /* 0x000000130e002986 */ /* 0x0001e2000c101128 */
[----:B------:R-:W-:-:S03]  /*ae60*/  PRMT R11, R11, 0x7773, RZ ;  /* 0x000077730b0b7816 */ /* 0x000fc600000000ff */
[----:B------:R0:W-:Y:S01]  /*ae70*/  @P1 STG.E.U8 desc[UR40][R12.64], R9 ;  /* 0x000000090c001986 */ /* 0x0001e2000c101128 */
[----:B------:R-:W-:Y:S05]  /*ae80*/  @!P0 EXIT ;  /* 0x000000000000894d */ /* 0x000fea0003800000 */
[----:B------:R-:W-:Y:S01]  /*ae90*/  STG.E.U8 desc[UR40][R16.64], R11 ;  /* 0x0000000b10007986 */ /* 0x000fe2000c101128 */
[----:B------:R-:W-:Y:S05]  /*aea0*/  EXIT ;  /* 0x000000000000794d */ /* 0x000fea0003800000 */
.L_x_3:
[----:B------:R-:W-:-:S00]  /*aeb0*/  BRA `(.L_x_3) ;  /* 0xfffffffc00fc7947 */ /* 0x000fc0000383ffff */
[----:B------:R-:W-:-:S00]  /*aec0*/  NOP ;  /* 0x0000000000007918 */ /* 0x000fc00000000000 */
        /* <DEDUP_REMOVED lines=11> */
.L_x_4:


//--------------------- .nv.shared.matmul_kernel  --------------------------
	.section	.nv.shared.matmul_kernel,"aw",@nobits
	.sectionflags	@""
	.align	16
	.zero		1024


//--------------------- .nv.shared.reserved.0     --------------------------
	.section	.nv.shared.reserved.0,"aw",@nobits
	.weak		__nv_reservedSMEM_offset_0_alias
	.size		__nv_reservedSMEM_offset_0_alias, 0, 0
	.other		__nv_reservedSMEM_offset_0_alias,@"STO_CUDA_RESERVED_SHARED STV_DEFAULT"
__nv_reservedSMEM_offset_0_alias:
	.zero		0


//--------------------- .nv.constant0.matmul_kernel --------------------------
	.section	.nv.constant0.matmul_kernel,"a",@progbits
	.sectionflags	@""
	.align	4
.nv.constant0.matmul_kernel:
	.zero		608


//--------------------- SYMBOLS --------------------------

	.type		.nv.reservedSmem.offset0,@object
	.size		.nv.reservedSmem.offset0,0x4
